# CuTe-DSL kernel — source=cudnn_frontend_dsl family=grouped_gemm_swiglu
# config = {"ab_dtype": "Float8E4M3FN", "sf_vec": 16, "d_dtype": "BFloat16", "vector_f32": false, "mma_mn": [256, 256], "cluster_mn": [2, 1]}


// ===== COMPILED SASS (sm_100a) =====

	.target	sm_100a

	.elftype	@"ET_EXEC"


//--------------------- .note.nv.tkinfo           --------------------------
	.section	.note.nv.tkinfo,"",@"SHT_NOTE"
	.sectionflags	@"SHF_NOTE_NV_TKINFO"
	.tkinfo
        /*0018*/ 	.word	0x00000081
        /*0030*/ 	.string	""
        /*0030*/ 	.string	"ptxas"
        /*0030*/ 	.string	"Cuda compilation tools, release 12.9, V12.9.83"
        /*0030*/ 	.string	"Build system must define TOOLS_VERSION_EXTENDED"
        /*0030*/ 	.string	"-O 3 -arch sm_100a "



//--------------------- .note.nv.cuver            --------------------------
	.section	.note.nv.cuver,"",@"SHT_NOTE"
	.sectionflags	@"SHF_NOTE_NV_CUVER"
        /*0018*/ 	.short	0x0001
        /*001a*/ 	.short	0x0064
        /*001c*/ 	.short	0x0001
        /*001e*/ 	.short	0x0000
        /*0020*/ 	.short	0x0001
        /*0022*/ 	.short	0x0000


//--------------------- .nv.info                  --------------------------
	.section	.nv.info,"",@"SHT_CUDA_INFO"
	.align	4


	//----- nvinfo : EIATTR_REGCOUNT
	.align		4
        /*0000*/ 	.byte	0x04, 0x2f
        /*0002*/ 	.short	(.L_6 - .L_5)
	.align		4
.L_5:
        /*0004*/ 	.word	index@(kernel_cutlass_kernel_cudnngrouped_gemmgrouped_gemm_swiglugrouped_gemm_swiglu_quantBlockScaledContiguousGroupedGemmKernel_object_at__TiledMMA_ThrLayoutVMNK21111000_PermutationMNK____MMAAt_0)
        /*0008*/ 	.word	0x00000082


	//----- nvinfo : EIATTR_FRAME_SIZE
	.align		4
.L_6:
        /*000c*/ 	.byte	0x04, 0x11
        /*000e*/ 	.short	(.L_8 - .L_7)
	.align		4
.L_7:
        /*0010*/ 	.word	index@($__internal_2_$__cuda_sm10x_tcgen05_guardrail_trap_unallocated_columns_being_dealloced)
        /*0014*/ 	.word	0x00000000


	//----- nvinfo : EIATTR_FRAME_SIZE
	.align		4
.L_8:
        /*0018*/ 	.byte	0x04, 0x11
        /*001a*/ 	.short	(.L_10 - .L_9)
	.align		4
.L_9:
        /*001c*/ 	.word	index@($__internal_1_$__cuda_sm10x_tcgen05_guardrail_trap_phase_invalid_during_alloc)
        /*0020*/ 	.word	0x00000000


	//----- nvinfo : EIATTR_FRAME_SIZE
	.align		4
.L_10:
        /*0024*/ 	.byte	0x04, 0x11
        /*0026*/ 	.short	(.L_12 - .L_11)
	.align		4
.L_11:
        /*0028*/ 	.word	index@($__internal_0_$__cuda_sm10x_tcgen05_guardrail_trap_col_being_dealloced_not_returned_by_alloc)
        /*002c*/ 	.word	0x00000000


	//----- nvinfo : EIATTR_FRAME_SIZE
	.align		4
.L_12:
        /*0030*/ 	.byte	0x04, 0x11
        /*0032*/ 	.short	(.L_14 - .L_13)
	.align		4
.L_13:
        /*0034*/ 	.word	index@(kernel_cutlass_kernel_cudnngrouped_gemmgrouped_gemm_swiglugrouped_gemm_swiglu_quantBlockScaledContiguousGroupedGemmKernel_object_at__TiledMMA_ThrLayoutVMNK21111000_PermutationMNK____MMAAt_0)
        /*0038*/ 	.word	0x00000000


	//----- nvinfo : EIATTR_MIN_STACK_SIZE
	.align		4
.L_14:
        /*003c*/ 	.byte	0x04, 0x12
        /*003e*/ 	.short	(.L_16 - .L_15)
	.align		4
.L_15:
        /*0040*/ 	.word	index@(kernel_cutlass_kernel_cudnngrouped_gemmgrouped_gemm_swiglugrouped_gemm_swiglu_quantBlockScaledContiguousGroupedGemmKernel_object_at__TiledMMA_ThrLayoutVMNK21111000_PermutationMNK____MMAAt_0)
        /*0044*/ 	.word	0x00000000
.L_16:


//--------------------- .nv.info.kernel_cutlass_kernel_cudnngrouped_gemmgrouped_gemm_swiglugrouped_gemm_swiglu_quantBlockScaledContiguousGroupedGemmKernel_object_at__TiledMMA_ThrLayoutVMNK21111000_PermutationMNK____MMAAt_0 --------------------------
	.section	.nv.info.kernel_cutlass_kernel_cudnngrouped_gemmgrouped_gemm_swiglugrouped_gemm_swiglu_quantBlockScaledContiguousGroupedGemmKernel_object_at__TiledMMA_ThrLayoutVMNK21111000_PermutationMNK____MMAAt_0,"",@"SHT_CUDA_INFO"
	.sectionflags	@""
	.align	4


	//----- nvinfo : EIATTR_CUDA_API_VERSION
	.align		4
        /*0000*/ 	.byte	0x04, 0x37
        /*0002*/ 	.short	(.L_18 - .L_17)
.L_17:
        /*0004*/ 	.word	0x00000081


	//----- nvinfo : EIATTR_KPARAM_INFO
	.align		4
.L_18:
        /*0008*/ 	.byte	0x04, 0x17
        /*000a*/ 	.short	(.L_20 - .L_19)
.L_19:
        /*000c*/ 	.word	0x00000000
        /*0010*/ 	.short	0x000f
        /*0012*/ 	.short	0x03f8
        /*0014*/ 	.byte	0x00, 0xf0, 0x31, 0x00


	//----- nvinfo : EIATTR_KPARAM_INFO
	.align		4
.L_20:
        /*0018*/ 	.byte	0x04, 0x17
        /*001a*/ 	.short	(.L_22 - .L_21)
.L_21:
        /*001c*/ 	.word	0x00000000
        /*0020*/ 	.short	0x000e
        /*0022*/ 	.short	0x03ec
        /*0024*/ 	.byte	0x00, 0xf0, 0x31, 0x00


	//----- nvinfo : EIATTR_KPARAM_INFO
	.align		4
.L_22:
        /*0028*/ 	.byte	0x04, 0x17
        /*002a*/ 	.short	(.L_24 - .L_23)
.L_23:
        /*002c*/ 	.word	0x00000000
        /*0030*/ 	.short	0x000d
        /*0032*/ 	.short	0x03e0
        /*0034*/ 	.byte	0x00, 0xf0, 0x31, 0x00


	//----- nvinfo : EIATTR_KPARAM_INFO
	.align		4
.L_24:
        /*0038*/ 	.byte	0x04, 0x17
        /*003a*/ 	.short	(.L_26 - .L_25)
.L_25:
        /*003c*/ 	.word	0x00000000
        /*0040*/ 	.short	0x000c
        /*0042*/ 	.short	0x03d8
        /*0044*/ 	.byte	0x00, 0xf0, 0x21, 0x00


	//----- nvinfo : EIATTR_KPARAM_INFO
	.align		4
.L_26:
        /*0048*/ 	.byte	0x04, 0x17
        /*004a*/ 	.short	(.L_28 - .L_27)
.L_27:
        /*004c*/ 	.word	0x00000000
        /*0050*/ 	.short	0x000b
        /*0052*/ 	.short	0x03d0
        /*0054*/ 	.byte	0x00, 0xf0, 0x21, 0x00


	//----- nvinfo : EIATTR_KPARAM_INFO
	.align		4
.L_28:
        /*0058*/ 	.byte	0x04, 0x17
        /*005a*/ 	.short	(.L_30 - .L_29)
.L_29:
        /*005c*/ 	.word	0x00000000
        /*0060*/ 	.short	0x000a
        /*0062*/ 	.short	0x03c8
        /*0064*/ 	.byte	0x00, 0xf0, 0x21, 0x00


	//----- nvinfo : EIATTR_KPARAM_INFO
	.align		4
.L_30:
        /*0068*/ 	.byte	0x04, 0x17
        /*006a*/ 	.short	(.L_32 - .L_31)
.L_31:
        /*006c*/ 	.word	0x00000000
        /*0070*/ 	.short	0x0009
        /*0072*/ 	.short	0x03c0
        /*0074*/ 	.byte	0x00, 0xf0, 0x21, 0x00


	//----- nvinfo : EIATTR_KPARAM_INFO
	.align		4
.L_32:
        /*0078*/ 	.byte	0x04, 0x17
        /*007a*/ 	.short	(.L_34 - .L_33)
.L_33:
        /*007c*/ 	.word	0x00000000
        /*0080*/ 	.short	0x0008
        /*0082*/ 	.short	0x0340
        /*0084*/ 	.byte	0x00, 0xf0, 0x01, 0x02


	//----- nvinfo : EIATTR_KPARAM_INFO
	.align		4
.L_34:
        /*0088*/ 	.byte	0x04, 0x17
        /*008a*/ 	.short	(.L_36 - .L_35)
.L_35:
        /*008c*/ 	.word	0x00000000
        /*0090*/ 	.short	0x0007
        /*0092*/ 	.short	0x02c0
        /*0094*/ 	.byte	0x00, 0xf0, 0x01, 0x02


	//----- nvinfo : EIATTR_KPARAM_INFO
	.align		4
.L_36:
        /*0098*/ 	.byte	0x04, 0x17
        /*009a*/ 	.short	(.L_38 - .L_37)
.L_37:
        /*009c*/ 	.word	0x00000000
        /*00a0*/ 	.short	0x0006
        /*00a2*/ 	.short	0x0240
        /*00a4*/ 	.byte	0x00, 0xf0, 0x01, 0x02


	//----- nvinfo : EIATTR_KPARAM_INFO
	.align		4
.L_38:
        /*00a8*/ 	.byte	0x04, 0x17
        /*00aa*/ 	.short	(.L_40 - .L_39)
.L_39:
        /*00ac*/ 	.word	0x00000000
        /*00b0*/ 	.short	0x0005
        /*00b2*/ 	.short	0x01c0
        /*00b4*/ 	.byte	0x00, 0xf0, 0x01, 0x02


	//----- nvinfo : EIATTR_KPARAM_INFO
	.align		4
.L_40:
        /*00b8*/ 	.byte	0x04, 0x17
        /*00ba*/ 	.short	(.L_42 - .L_41)
.L_41:
        /*00bc*/ 	.word	0x00000000
        /*00c0*/ 	.short	0x0004
        /*00c2*/ 	.short	0x0140
        /*00c4*/ 	.byte	0x00, 0xf0, 0x01, 0x02


	//----- nvinfo : EIATTR_KPARAM_INFO
	.align		4
.L_42:
        /*00c8*/ 	.byte	0x04, 0x17
        /*00ca*/ 	.short	(.L_44 - .L_43)
.L_43:
        /*00cc*/ 	.word	0x00000000
        /*00d0*/ 	.short	0x0003
        /*00d2*/ 	.short	0x00c0
        /*00d4*/ 	.byte	0x00, 0xf0, 0x01, 0x02


	//----- nvinfo : EIATTR_KPARAM_INFO
	.align		4
.L_44:
        /*00d8*/ 	.byte	0x04, 0x17
        /*00da*/ 	.short	(.L_46 - .L_45)
.L_45:
        /*00dc*/ 	.word	0x00000000
        /*00e0*/ 	.short	0x0002
        /*00e2*/ 	.short	0x0040
        /*00e4*/ 	.byte	0x00, 0xf0, 0x01, 0x02


	//----- nvinfo : EIATTR_KPARAM_INFO
	.align		4
.L_46:
        /*00e8*/ 	.byte	0x04, 0x17
        /*00ea*/ 	.short	(.L_48 - .L_47)
.L_47:
        /*00ec*/ 	.word	0x00000000
        /*00f0*/ 	.short	0x0001
        /*00f2*/ 	.short	0x000c
        /*00f4*/ 	.byte	0x00, 0xf0, 0x31, 0x00


	//----- nvinfo : EIATTR_KPARAM_INFO
	.align		4
.L_48:
        /*00f8*/ 	.byte	0x04, 0x17
        /*00fa*/ 	.short	(.L_50 - .L_49)
.L_49:
        /*00fc*/ 	.word	0x00000000
        /*0100*/ 	.short	0x0000
        /*0102*/ 	.short	0x0000
        /*0104*/ 	.byte	0x00, 0xf0, 0x31, 0x00


	//----- nvinfo : EIATTR_AT_ENTRY_FRAGMENTS
	.align		4
.L_50:
        /*0108*/ 	.byte	0x04, 0x4f
        /*010a*/ 	.short	(.L_52 - .L_51)


	//   ....[0]....
.L_51:
        /*010c*/ 	.word	0x00000004


	//   ....[1]....
        /*0110*/ 	.word	0x00000005


	//----- nvinfo : EIATTR_RESERVED_SMEM_USED
	.align		4
.L_52:
        /*0114*/ 	.byte	0x01, 0x41
	.zero		2


	//----- nvinfo : EIATTR_SPARSE_MMA_MASK
	.align		4
        /*0118*/ 	.byte	0x03, 0x50
        /*011a*/ 	.short	0x0000


	//----- nvinfo : EIATTR_TCGEN05_2CTA_USED
	.align		4
        /*011c*/ 	.byte	0x01, 0x52
	.zero		2


	//----- nvinfo : EIATTR_MAXREG_COUNT
	.align		4
        /*0120*/ 	.byte	0x03, 0x1b
        /*0122*/ 	.short	0x00ff


	//----- nvinfo : EIATTR_NUM_BARRIERS
	.align		4
        /*0124*/ 	.byte	0x02, 0x4c
        /*0126*/ 	.byte	0x05
	.zero		1


	//----- nvinfo : EIATTR_INT_WARP_WIDE_INSTR_OFFSETS
	.align		4
        /*0128*/ 	.byte	0x04, 0x31
        /*012a*/ 	.short	(.L_54 - .L_53)


	//   ....[0]....
.L_53:
        /*012c*/ 	.word	0x00005a30


	//   ....[1]....
        /*0130*/ 	.word	0x00005ab0


	//   ....[2]....
        /*0134*/ 	.word	0x00005ad0


	//----- nvinfo : EIATTR_COOP_GROUP_MASK_REGIDS
	.align		4
.L_54:
        /*0138*/ 	.byte	0x04, 0x29
        /*013a*/ 	.short	(.L_56 - .L_55)


	//   ....[0]....
.L_55:
        /*013c*/ 	.word	0xffffffff


	//   ....[1]....
        /*0140*/ 	.word	0xffffffff


	//   ....[2]....
        /*0144*/ 	.word	0xffffffff


	//   ....[3]....
        /*0148*/ 	.word	0xffffffff


	//   ....[4]....
        /*014c*/ 	.word	0xffffffff


	//   ....[5]....
        /*0150*/ 	.word	0xffffffff


	//   ....[6]....
        /*0154*/ 	.word	0xffffffff


	//   ....[7]....
        /*0158*/ 	.word	0xffffffff


	//   ....[8]....
        /*015c*/ 	.word	0xffffffff


	//   ....[9]....
        /*0160*/ 	.word	0xffffffff


	//   ....[10]....
        /*0164*/ 	.word	0xffffffff


	//   ....[11]....
        /*0168*/ 	.word	0xffffffff


	//----- nvinfo : EIATTR_COOP_GROUP_INSTR_OFFSETS
	.align		4
.L_56:
        /*016c*/ 	.byte	0x04, 0x28
        /*016e*/ 	.short	(.L_58 - .L_57)


	//   ....[0]....
.L_57:
        /*0170*/ 	.word	0x00000140


	//   ....[1]....
        /*0174*/ 	.word	0x00000440


	//   ....[2]....
        /*0178*/ 	.word	0x000005b0


	//   ....[3]....
        /*017c*/ 	.word	0x00000830


	//   ....[4]....
        /*0180*/ 	.word	0x00000bc0


	//   ....[5]....
        /*0184*/ 	.word	0x00000e80


	//   ....[6]....
        /*0188*/ 	.word	0x00000ee0


	//   ....[7]....
        /*018c*/ 	.word	0x00002d20


	//   ....[8]....
        /*0190*/ 	.word	0x00003330


	//   ....[9]....
        /*0194*/ 	.word	0x000055a0


	//   ....[10]....
        /*0198*/ 	.word	0x000058b0


	//   ....[11]....
        /*019c*/ 	.word	0x00005b70


	//----- nvinfo : EIATTR_VRC_CTA_INIT_COUNT
	.align		4
.L_58:
        /*01a0*/ 	.byte	0x02, 0x4a
        /*01a2*/ 	.byte	0x80
	.zero		1


	//----- nvinfo : EIATTR_MBARRIER_INSTR_OFFSETS
	.align		4
        /*01a4*/ 	.byte	0x04, 0x39
        /*01a6*/ 	.short	(.L_60 - .L_59)


	//   ....[0]....
.L_59:
        /*01a8*/ 	.word	0x00000350
        /*01ac*/ 	.word	0x000000ff
        /*01b0*/ 	.word	0x00000000
        /*01b4*/ 	.short	0x0100
        /*01b6*/ 	.byte	0x06
	.zero		1


	//   ....[1]....
        /*01b8*/ 	.word	0x00000360
        /*01bc*/ 	.word	0x000000ff
        /*01c0*/ 	.word	0x00000008
        /*01c4*/ 	.short	0x0100
        /*01c6*/ 	.byte	0x06
	.zero		1


	//   ....[2]....
        /*01c8*/ 	.word	0x00000370
        /*01cc*/ 	.word	0x000000ff
        /*01d0*/ 	.word	0x00000010
        /*01d4*/ 	.short	0x0100
        /*01d6*/ 	.byte	0x06
	.zero		1


	//   ....[3]....
        /*01d8*/ 	.word	0x00000380
        /*01dc*/ 	.word	0x000000ff
        /*01e0*/ 	.word	0x00000018
        /*01e4*/ 	.short	0x0100
        /*01e6*/ 	.byte	0x06
	.zero		1


	//   ....[4]....
        /*01e8*/ 	.word	0x00000390
        /*01ec*/ 	.word	0x000000ff
        /*01f0*/ 	.word	0x00000020
        /*01f4*/ 	.short	0x0100
        /*01f6*/ 	.byte	0x06
	.zero		1


	//   ....[5]....
        /*01f8*/ 	.word	0x000003a0
        /*01fc*/ 	.word	0x000000ff
        /*0200*/ 	.word	0x00000028
        /*0204*/ 	.short	0x0100
        /*0206*/ 	.byte	0x06
	.zero		1


	//   ....[6]....
        /*0208*/ 	.word	0x000003b0
        /*020c*/ 	.word	0x000000ff
        /*0210*/ 	.word	0x00000030
        /*0214*/ 	.short	0x0100
        /*0216*/ 	.byte	0x06
	.zero		1


	//   ....[7]....
        /*0218*/ 	.word	0x000003c0
        /*021c*/ 	.word	0x000000ff
        /*0220*/ 	.word	0x00000038
        /*0224*/ 	.short	0x0100
        /*0226*/ 	.byte	0x06
	.zero		1


	//   ....[8]....
        /*0228*/ 	.word	0x000003d0
        /*022c*/ 	.word	0x000000ff
        /*0230*/ 	.word	0x00000040
        /*0234*/ 	.short	0x0100
        /*0236*/ 	.byte	0x06
	.zero		1


	//   ....[9]....
        /*0238*/ 	.word	0x000003e0
        /*023c*/ 	.word	0x000000ff
        /*0240*/ 	.word	0x00000048
        /*0244*/ 	.short	0x0100
        /*0246*/ 	.byte	0x06
	.zero		1


	//   ....[10]....
        /*0248*/ 	.word	0x00000550
        /*024c*/ 	.word	0x000000ff
        /*0250*/ 	.word	0x00000050
        /*0254*/ 	.short	0x0100
        /*0256*/ 	.byte	0x07
	.zero		1


	//   ....[11]....
        /*0258*/ 	.word	0x00000560
        /*025c*/ 	.word	0x000000ff
        /*0260*/ 	.word	0x00000058
        /*0264*/ 	.short	0x0100
        /*0266*/ 	.byte	0x07
	.zero		1


	//   ....[12]....
        /*0268*/ 	.word	0x000006d0
        /*026c*/ 	.word	0x000000ff
        /*0270*/ 	.word	0x00000060
        /*0274*/ 	.short	0x0100
        /*0276*/ 	.byte	0x07
	.zero		1


	//   ....[13]....
        /*0278*/ 	.word	0x000006e0
        /*027c*/ 	.word	0x000000ff
        /*0280*/ 	.word	0x00000068
        /*0284*/ 	.short	0x0100
        /*0286*/ 	.byte	0x07
	.zero		1


	//   ....[14]....
        /*0288*/ 	.word	0x000006f0
        /*028c*/ 	.word	0x000000ff
        /*0290*/ 	.word	0x00000070
        /*0294*/ 	.short	0x0100
        /*0296*/ 	.byte	0x07
	.zero		1


	//   ....[15]....
        /*0298*/ 	.word	0x00000700
        /*029c*/ 	.word	0x000000ff
        /*02a0*/ 	.word	0x00000078
        /*02a4*/ 	.short	0x0100
        /*02a6*/ 	.byte	0x07
	.zero		1


	//   ....[16]....
        /*02a8*/ 	.word	0x000007d0
        /*02ac*/ 	.word	0x000000ff
        /*02b0*/ 	.word	0x00000080
        /*02b4*/ 	.short	0x0100
        /*02b6*/ 	.byte	0x06
	.zero		1


	//   ....[17]....
        /*02b8*/ 	.word	0x00000f40
        /*02bc*/ 	.word	0x00000008
        /*02c0*/ 	.word	0x00000070
        /*02c4*/ 	.short	0x010a
        /*02c6*/ 	.byte	0xff
	.zero		1


	//   ....[18]....
        /*02c8*/ 	.word	0x00001020
        /*02cc*/ 	.word	0x00000008
        /*02d0*/ 	.word	0x00000060
        /*02d4*/ 	.short	0x0101
        /*02d6*/ 	.byte	0xff
	.zero		1


	//   ....[19]....
        /*02d8*/ 	.word	0x00001270
        /*02dc*/ 	.word	0x00000003
        /*02e0*/ 	.word	0x00000070
        /*02e4*/ 	.short	0x010a
        /*02e6*/ 	.byte	0xff
	.zero		1


	//   ....[20]....
        /*02e8*/ 	.word	0x00001390
        /*02ec*/ 	.word	0x00000003
        /*02f0*/ 	.word	0x00000060
        /*02f4*/ 	.short	0x0101
        /*02f6*/ 	.byte	0xff
	.zero		1


	//   ....[21]....
        /*02f8*/ 	.word	0x000013a0
        /*02fc*/ 	.word	0x00000008
        /*0300*/ 	.word	0x00000070
        /*0304*/ 	.short	0x010a
        /*0306*/ 	.byte	0xff
	.zero		1


	//   ....[22]....
        /*0308*/ 	.word	0x00001430
        /*030c*/ 	.word	0x000000ff
        /*0310*/ 	.word	0x00000060
        /*0314*/ 	.short	0x010a
        /*0316*/ 	.byte	0x22
	.zero		1


	//   ....[23]....
        /*0318*/ 	.word	0x000014b0
        /*031c*/ 	.word	0x000000ff
        /*0320*/ 	.word	0x00000070
        /*0324*/ 	.short	0x0101
        /*0326*/ 	.byte	0x22
	.zero		1


	//   ....[24]....
        /*0328*/ 	.word	0x000015c0
        /*032c*/ 	.word	0x000000ff
        /*0330*/ 	.word	0x00000028
        /*0334*/ 	.short	0x010a
        /*0336*/ 	.byte	0x06
	.zero		1


	//   ....[25]....
        /*0338*/ 	.word	0x00001780
        /*033c*/ 	.word	0x000000ff
        /*0340*/ 	.word	0x00000028
        /*0344*/ 	.short	0x010a
        /*0346*/ 	.byte	0x05
	.zero		1


	//   ....[26]....
        /*0348*/ 	.word	0x000019f0
        /*034c*/ 	.word	0x000000ff
        /*0350*/ 	.word	0x00000028
        /*0354*/ 	.short	0x010a
        /*0356*/ 	.byte	0x21
	.zero		1


	//   ....[27]....
        /*0358*/ 	.word	0x00001a30
        /*035c*/ 	.word	0x00000003
        /*0360*/ 	.word	0x00000060
        /*0364*/ 	.short	0x010a
        /*0366*/ 	.byte	0xff
	.zero		1


	//   ....[28]....
        /*0368*/ 	.word	0x00001ad0
        /*036c*/ 	.word	0x00000003
        /*0370*/ 	.word	0x00000070
        /*0374*/ 	.short	0x0101
        /*0376*/ 	.byte	0xff
	.zero		1


	//   ....[29]....
        /*0378*/ 	.word	0x00001c90
        /*037c*/ 	.word	0x000000ff
        /*0380*/ 	.word	0x00000028
        /*0384*/ 	.short	0x010a
        /*0386*/ 	.byte	0x05
	.zero		1


	//   ....[30]....
        /*0388*/ 	.word	0x00001d70
        /*038c*/ 	.word	0x000000ff
        /*0390*/ 	.word	0x00000060
        /*0394*/ 	.short	0x010a
        /*0396*/ 	.byte	0x0c
	.zero		1


	//   ....[31]....
        /*0398*/ 	.word	0x00001e00
        /*039c*/ 	.word	0x000000ff
        /*03a0*/ 	.word	0x00000070
        /*03a4*/ 	.short	0x0101
        /*03a6*/ 	.byte	0x0c
	.zero		1


	//   ....[32]....
        /*03a8*/ 	.word	0x000022e0
        /*03ac*/ 	.word	0x000000ff
        /*03b0*/ 	.word	0x00000000
        /*03b4*/ 	.short	0x010a
        /*03b6*/ 	.byte	0x19
	.zero		1


	//   ....[33]....
        /*03b8*/ 	.word	0x000022f0
        /*03bc*/ 	.word	0x000000ff
        /*03c0*/ 	.word	0x00000058
        /*03c4*/ 	.short	0x010a
        /*03c6*/ 	.byte	0x0c
	.zero		1


	//   ....[34]....
        /*03c8*/ 	.word	0x00002340
        /*03cc*/ 	.word	0x000000ff
        /*03d0*/ 	.word	0x00000058
        /*03d4*/ 	.short	0x010a
        /*03d6*/ 	.byte	0x0c
	.zero		1


	//   ....[35]....
        /*03d8*/ 	.word	0x00002590
        /*03dc*/ 	.word	0x000000ff
        /*03e0*/ 	.word	0x00000000
        /*03e4*/ 	.short	0x010a
        /*03e6*/ 	.byte	0x0d
	.zero		1


	//   ....[36]....
        /*03e8*/ 	.word	0x000027a0
        /*03ec*/ 	.word	0x000000ff
        /*03f0*/ 	.word	0x00000000
        /*03f4*/ 	.short	0x010a
        /*03f6*/ 	.byte	0x10
	.zero		1


	//   ....[37]....
        /*03f8*/ 	.word	0x00002830
        /*03fc*/ 	.word	0x000000ff
        /*0400*/ 	.word	0x00000058
        /*0404*/ 	.short	0x010a
        /*0406*/ 	.byte	0x0c
	.zero		1


	//   ....[38]....
        /*0408*/ 	.word	0x00002850
        /*040c*/ 	.word	0x00000002
        /*0410*/ 	.word	0x00000060
        /*0414*/ 	.short	0x010a
        /*0416*/ 	.byte	0xff
	.zero		1


	//   ....[39]....
        /*0418*/ 	.word	0x00002900
        /*041c*/ 	.word	0x00000002
        /*0420*/ 	.word	0x00000070
        /*0424*/ 	.short	0x0101
        /*0426*/ 	.byte	0xff
	.zero		1


	//   ....[40]....
        /*0428*/ 	.word	0x000029b0
        /*042c*/ 	.word	0x00000000
        /*0430*/ 	.word	0x00000058
        /*0434*/ 	.short	0x010a
        /*0436*/ 	.byte	0xff
	.zero		1


	//   ....[41]....
        /*0438*/ 	.word	0x000029f0
        /*043c*/ 	.word	0x00000000
        /*0440*/ 	.word	0x00000058
        /*0444*/ 	.short	0x010a
        /*0446*/ 	.byte	0xff
	.zero		1


	//   ....[42]....
        /*0448*/ 	.word	0x00002af0
        /*044c*/ 	.word	0x000000ff
        /*0450*/ 	.word	0x00000080
        /*0454*/ 	.short	0x0100
        /*0456*/ 	.byte	0x05
	.zero		1


	//   ....[43]....
        /*0458*/ 	.word	0x00002be0
        /*045c*/ 	.word	0x000000ff
        /*0460*/ 	.word	0x00000080
        /*0464*/ 	.short	0x0100
        /*0466*/ 	.byte	0x05
	.zero		1


	//   ....[44]....
        /*0468*/ 	.word	0x00002cd0
        /*046c*/ 	.word	0x000000ff
        /*0470*/ 	.word	0x00000080
        /*0474*/ 	.short	0x0100
        /*0476*/ 	.byte	0x05
	.zero		1


	//   ....[45]....
        /*0478*/ 	.word	0x00002fa0
        /*047c*/ 	.word	0x00000003
        /*0480*/ 	.word	0x00000000
        /*0484*/ 	.short	0x010a
        /*0486*/ 	.byte	0xff
	.zero		1


	//   ....[46]....
        /*0488*/ 	.word	0x00002fc0
        /*048c*/ 	.word	0x00000003
        /*0490*/ 	.word	0x00000000
        /*0494*/ 	.short	0x010a
        /*0496*/ 	.byte	0xff
	.zero		1


	//   ....[47]....
        /*0498*/ 	.word	0x000031a0
        /*049c*/ 	.word	0x00000003
        /*04a0*/ 	.word	0x00000000
        /*04a4*/ 	.short	0x010a
        /*04a6*/ 	.byte	0xff
	.zero		1


	//   ....[48]....
        /*04a8*/ 	.word	0x000031c0
        /*04ac*/ 	.word	0x00000003
        /*04b0*/ 	.word	0x00000000
        /*04b4*/ 	.short	0x010a
        /*04b6*/ 	.byte	0xff
	.zero		1


	//   ....[49]....
        /*04b8*/ 	.word	0x000032b0
        /*04bc*/ 	.word	0x00000003
        /*04c0*/ 	.word	0x00000000
        /*04c4*/ 	.short	0x0101
        /*04c6*/ 	.byte	0xff
	.zero		1


	//   ....[50]....
        /*04c8*/ 	.word	0x000033a0
        /*04cc*/ 	.word	0x00000003
        /*04d0*/ 	.word	0x00000060
        /*04d4*/ 	.short	0x010a
        /*04d6*/ 	.byte	0xff
	.zero		1


	//   ....[51]....
        /*04d8*/ 	.word	0x00003400
        /*04dc*/ 	.word	0x00000003
        /*04e0*/ 	.word	0x00000070
        /*04e4*/ 	.short	0x0101
        /*04e6*/ 	.byte	0xff
	.zero		1


	//   ....[52]....
        /*04e8*/ 	.word	0x000035d0
        /*04ec*/ 	.word	0x00000003
        /*04f0*/ 	.word	0x00000050
        /*04f4*/ 	.short	0x010a
        /*04f6*/ 	.byte	0xff
	.zero		1


	//   ....[53]....
        /*04f8*/ 	.word	0x00003e70
        /*04fc*/ 	.word	0x00000041
        /*0500*/ 	.word	0x00000000
        /*0504*/ 	.short	0x0101
        /*0506*/ 	.byte	0xff
	.zero		1


	//   ....[54]....
        /*0508*/ 	.word	0x00005560
        /*050c*/ 	.word	0x00000005
        /*0510*/ 	.word	0x00000060
        /*0514*/ 	.short	0x010a
        /*0516*/ 	.byte	0xff
	.zero		1


	//   ....[55]....
        /*0518*/ 	.word	0x00005610
        /*051c*/ 	.word	0x00000005
        /*0520*/ 	.word	0x00000070
        /*0524*/ 	.short	0x0101
        /*0526*/ 	.byte	0xff
	.zero		1


	//   ....[56]....
        /*0528*/ 	.word	0x00005860
        /*052c*/ 	.word	0x00000005
        /*0530*/ 	.word	0x00000000
        /*0534*/ 	.short	0x0101
        /*0536*/ 	.byte	0xff
	.zero		1


	//   ....[57]....
        /*0538*/ 	.word	0x00005870
        /*053c*/ 	.word	0x00000003
        /*0540*/ 	.word	0x00000080
        /*0544*/ 	.short	0x010a
        /*0546*/ 	.byte	0xff
	.zero		1


	//   ....[58]....
        /*0548*/ 	.word	0x00005c10
        /*054c*/ 	.word	0x00000003
        /*0550*/ 	.word	0x00000080
        /*0554*/ 	.short	0x0100
        /*0556*/ 	.byte	0xff
	.zero		1


	//   ....[59]....
        /*0558*/ 	.word	0x00005c70
        /*055c*/ 	.word	0x00000008
        /*0560*/ 	.word	0x00000070
        /*0564*/ 	.short	0x010a
        /*0566*/ 	.byte	0xff
	.zero		1


	//   ....[60]....
        /*0568*/ 	.word	0x00005cd0
        /*056c*/ 	.word	0x00000003
        /*0570*/ 	.word	0x00000070
        /*0574*/ 	.short	0x010a
        /*0576*/ 	.byte	0xff
	.zero		1


	//   ....[61]....
        /*0578*/ 	.word	0x00005d30
        /*057c*/ 	.word	0x00000008
        /*0580*/ 	.word	0x00000070
        /*0584*/ 	.short	0x010a
        /*0586*/ 	.byte	0xff
	.zero		1


	//   ....[62]....
        /*0588*/ 	.word	0x00005d90
        /*058c*/ 	.word	0x00000000
        /*0590*/ 	.word	0x00000060
        /*0594*/ 	.short	0x010a
        /*0596*/ 	.byte	0xff
	.zero		1


	//   ....[63]....
        /*0598*/ 	.word	0x00005e10
        /*059c*/ 	.word	0x00000000
        /*05a0*/ 	.word	0x00000028
        /*05a4*/ 	.short	0x010a
        /*05a6*/ 	.byte	0xff
	.zero		1


	//   ....[64]....
        /*05a8*/ 	.word	0x00005e70
        /*05ac*/ 	.word	0x00000003
        /*05b0*/ 	.word	0x00000060
        /*05b4*/ 	.short	0x010a
        /*05b6*/ 	.byte	0xff
	.zero		1


	//   ....[65]....
        /*05b8*/ 	.word	0x00005ef0
        /*05bc*/ 	.word	0x00000000
        /*05c0*/ 	.word	0x00000028
        /*05c4*/ 	.short	0x010a
        /*05c6*/ 	.byte	0xff
	.zero		1


	//   ....[66]....
        /*05c8*/ 	.word	0x00005f50
        /*05cc*/ 	.word	0x00000002
        /*05d0*/ 	.word	0x00000060
        /*05d4*/ 	.short	0x010a
        /*05d6*/ 	.byte	0xff
	.zero		1


	//   ....[67]....
        /*05d8*/ 	.word	0x00005fd0
        /*05dc*/ 	.word	0x00000000
        /*05e0*/ 	.word	0x00000058
        /*05e4*/ 	.short	0x010a
        /*05e6*/ 	.byte	0xff
	.zero		1


	//   ....[68]....
        /*05e8*/ 	.word	0x00006050
        /*05ec*/ 	.word	0x00000000
        /*05f0*/ 	.word	0x00000000
        /*05f4*/ 	.short	0x010a
        /*05f6*/ 	.byte	0xff
	.zero		1


	//   ....[69]....
        /*05f8*/ 	.word	0x000060c0
        /*05fc*/ 	.word	0x00000002
        /*0600*/ 	.word	0x00000060
        /*0604*/ 	.short	0x010a
        /*0606*/ 	.byte	0xff
	.zero		1


	//   ....[70]....
        /*0608*/ 	.word	0x00006120
        /*060c*/ 	.word	0x00000003
        /*0610*/ 	.word	0x00000000
        /*0614*/ 	.short	0x010a
        /*0616*/ 	.byte	0xff
	.zero		1


	//   ....[71]....
        /*0618*/ 	.word	0x00006180
        /*061c*/ 	.word	0x00000003
        /*0620*/ 	.word	0x00000000
        /*0624*/ 	.short	0x010a
        /*0626*/ 	.byte	0xff
	.zero		1


	//   ....[72]....
        /*0628*/ 	.word	0x000061d0
        /*062c*/ 	.word	0x00000003
        /*0630*/ 	.word	0x00000060
        /*0634*/ 	.short	0x010a
        /*0636*/ 	.byte	0xff
	.zero		1


	//   ....[73]....
        /*0638*/ 	.word	0x00006240
        /*063c*/ 	.word	0x00000003
        /*0640*/ 	.word	0x00000050
        /*0644*/ 	.short	0x010a
        /*0646*/ 	.byte	0xff
	.zero		1


	//   ....[74]....
        /*0648*/ 	.word	0x000062a0
        /*064c*/ 	.word	0x00000005
        /*0650*/ 	.word	0x00000060
        /*0654*/ 	.short	0x010a
        /*0656*/ 	.byte	0xff
	.zero		1


	//   ....[75]....
        /*0658*/ 	.word	0x000062f0
        /*065c*/ 	.word	0x00000003
        /*0660*/ 	.word	0x00000080
        /*0664*/ 	.short	0x010a
        /*0666*/ 	.byte	0xff
	.zero		1


	//----- nvinfo : EIATTR_NUM_MBARRIERS
	.align		4
.L_60:
        /*0668*/ 	.byte	0x03, 0x38
        /*066a*/ 	.short	0x0015


	//----- nvinfo : EIATTR_EXIT_INSTR_OFFSETS
	.align		4
        /*066c*/ 	.byte	0x04, 0x1c
        /*066e*/ 	.short	(.L_62 - .L_61)


	//   ....[0]....
.L_61:
        /*0670*/ 	.word	0x00005c50


	//----- nvinfo : EIATTR_MAX_THREADS
	.align		4
.L_62:
        /*0674*/ 	.byte	0x04, 0x05
        /*0676*/ 	.short	(.L_64 - .L_63)
.L_63:
        /*0678*/ 	.word	0x000000e0
        /*067c*/ 	.word	0x00000001
        /*0680*/ 	.word	0x00000001


	//----- nvinfo : EIATTR_CRS_STACK_SIZE
	.align		4
.L_64:
        /*0684*/ 	.byte	0x04, 0x1e
        /*0686*/ 	.short	(.L_66 - .L_65)
.L_65:
        /*0688*/ 	.word	0x00000000


	//----- nvinfo : EIATTR_CBANK_PARAM_SIZE
	.align		4
.L_66:
        /*068c*/ 	.byte	0x03, 0x19
        /*068e*/ 	.short	0x0404


	//----- nvinfo : EIATTR_PARAM_CBANK
	.align		4
        /*0690*/ 	.byte	0x04, 0x0a
        /*0692*/ 	.short	(.L_68 - .L_67)
	.align		4
.L_67:
        /*0694*/ 	.word	index@(.nv.constant0.kernel_cutlass_kernel_cudnngrouped_gemmgrouped_gemm_swiglugrouped_gemm_swiglu_quantBlockScaledContiguousGroupedGemmKernel_object_at__TiledMMA_ThrLayoutVMNK21111000_PermutationMNK____MMAAt_0)
        /*0698*/ 	.short	0x0380
        /*069a*/ 	.short	0x0404


	//----- nvinfo : EIATTR_SW_WAR
	.align		4
.L_68:
        /*069c*/ 	.byte	0x04, 0x36
        /*069e*/ 	.short	(.L_70 - .L_69)
.L_69:
        /*06a0*/ 	.word	0x00000008
.L_70:


//--------------------- .nv.compat                --------------------------
	.section	.nv.compat,"",@"SHT_CUDA_COMPAT_INFO"
	.align	4
        /*0000*/ 	.byte	0x02, 0x02, 0x02, 0x00, 0x02, 0x05, 0x05, 0x00, 0x02, 0x03, 0x01, 0x00, 0x02, 0x06, 0x01, 0x00


//--------------------- .nv.callgraph             --------------------------
	.section	.nv.callgraph,"",@"SHT_CUDA_CALLGRAPH"
	.align	4
	.sectionentsize	8
	.align		4
        /*0000*/ 	.word	0x00000000
	.align		4
        /*0004*/ 	.word	0xffffffff
	.align		4
        /*0008*/ 	.word	0x00000000
	.align		4
        /*000c*/ 	.word	0xfffffffe
	.align		4
        /*0010*/ 	.word	0x00000000
	.align		4
        /*0014*/ 	.word	0xfffffffd
	.align		4
        /*0018*/ 	.word	0x00000000
	.align		4
        /*001c*/ 	.word	0xfffffffc


//--------------------- .text.kernel_cutlass_kernel_cudnngrouped_gemmgrouped_gemm_swiglugrouped_gemm_swiglu_quantBlockScaledContiguousGroupedGemmKernel_object_at__TiledMMA_ThrLayoutVMNK21111000_PermutationMNK____MMAAt_0 --------------------------
	.section	.text.kernel_cutlass_kernel_cudnngrouped_gemmgrouped_gemm_swiglugrouped_gemm_swiglu_quantBlockScaledContiguousGroupedGemmKernel_object_at__TiledMMA_ThrLayoutVMNK21111000_PermutationMNK____MMAAt_0,"ax",@progbits
	.align	128
        .global         kernel_cutlass_kernel_cudnngrouped_gemmgrouped_gemm_swiglugrouped_gemm_swiglu_quantBlockScaledContiguousGroupedGemmKernel_object_at__TiledMMA_ThrLayoutVMNK21111000_PermutationMNK____MMAAt_0
        .type           kernel_cutlass_kernel_cudnngrouped_gemmgrouped_gemm_swiglugrouped_gemm_swiglu_quantBlockScaledContiguousGroupedGemmKernel_object_at__TiledMMA_ThrLayoutVMNK21111000_PermutationMNK____MMAAt_0,@function
        .size           kernel_cutlass_kernel_cudnngrouped_gemmgrouped_gemm_swiglugrouped_gemm_swiglu_quantBlockScaledContiguousGroupedGemmKernel_object_at__TiledMMA_ThrLayoutVMNK21111000_PermutationMNK____MMAAt_0,(.L_x_116 - kernel_cutlass_kernel_cudnngrouped_gemmgrouped_gemm_swiglugrouped_gemm_swiglu_quantBlockScaledContiguousGroupedGemmKernel_object_at__TiledMMA_ThrLayoutVMNK21111000_PermutationMNK____MMAAt_0)
        .other          kernel_cutlass_kernel_cudnngrouped_gemmgrouped_gemm_swiglugrouped_gemm_swiglu_quantBlockScaledContiguousGroupedGemmKernel_object_at__TiledMMA_ThrLayoutVMNK21111000_PermutationMNK____MMAAt_0,@"STO_CUDA_ENTRY STV_DEFAULT"
kernel_cutlass_kernel_cudnngrouped_gemmgrouped_gemm_swiglugrouped_gemm_swiglu_quantBlockScaledContiguousGroupedGemmKernel_object_at__TiledMMA_ThrLayoutVMNK21111000_PermutationMNK____MMAAt_0:
.text.kernel_cutlass_kernel_cudnngrouped_gemmgrouped_gemm_swiglugrouped_gemm_swiglu_quantBlockScaledContiguousGroupedGemmKernel_object_at__TiledMMA_ThrLayoutVMNK21111000_PermutationMNK____MMAAt_0:
[----:B------:R-:W1:Y:S01]  /*0000*/  LDC R1, c[0x0][0x37c] ;  /* 0x0000df00ff017b82 */ /* 0x000e620000000800 */
[----:B------:R-:W2:Y:S01]  /*0010*/  S2R R3, SR_TID.Y ;  /* 0x0000000000037919 */ /* 0x000ea20000002200 */
[----:B------:R-:W3:Y:S06]  /*0020*/  LDCU UR5, c[0x0][0x360] ;  /* 0x00006c00ff0577ac */ /* 0x000eec0008000800 */
[----:B------:R-:W4:Y:S01]  /*0030*/  S2UR UR21, SR_CTAID.X ;  /* 0x00000000001579c3 */ /* 0x000f220000002500 */
[----:B------:R-:W2:Y:S01]  /*0040*/  S2R R0, SR_TID.Z ;  /* 0x0000000000007919 */ /* 0x000ea20000002300 */
[----:B------:R-:W2:Y:S01]  /*0050*/  LDCU UR4, c[0x0][0x364] ;  /* 0x00006c80ff0477ac */ /* 0x000ea20008000800 */
[----:B------:R-:W3:Y:S01]  /*0060*/  S2R R68, SR_TID.X ;  /* 0x0000000000447919 */ /* 0x000ee20000002100 */
[----:B------:R-:W5:Y:S01]  /*0070*/  LDCU.U8 UR8, c[0x0][0x382] ;  /* 0x00007040ff0877ac */ /* 0x000f620008000000 */
[----:B------:R-:W4:Y:S01]  /*0080*/  LDCU.U8 UR7, c[0x0][0x381] ;  /* 0x00007020ff0777ac */ /* 0x000f220008000000 */
[----:B------:R-:W4:Y:S02]  /*0090*/  LDCU UR6, c[0x0][0x36c] ;  /* 0x00006d80ff0677ac */ /* 0x000f240008000800 */
[----:B----4-:R-:W-:-:S02]  /*00a0*/  ULOP3.LUT UR23, UR21, 0x1, URZ, 0xc0, !UPT ;  /* 0x0000000115177892 */ /* 0x010fc4000f8ec0ff */
[----:B-----5:R-:W-:Y:S02]  /*00b0*/  ULOP3.LUT UR8, UR8, 0x1, URZ, 0xc0, !UPT ;  /* 0x0000000108087892 */ /* 0x020fe4000f8ec0ff */
[----:B------:R-:W-:Y:S02]  /*00c0*/  ULOP3.LUT UR7, UR7, 0x1, URZ, 0xc0, !UPT ;  /* 0x0000000107077892 */ /* 0x000fe4000f8ec0ff */
[----:B------:R-:W-:Y:S02]  /*00d0*/  UISETP.NE.U32.AND UP6, UPT, UR8, 0x1, UPT ;  /* 0x000000010800788c */ /* 0x000fe4000bfc5070 */
[----:B------:R-:W-:Y:S01]  /*00e0*/  UISETP.EQ.U32.AND UP3, UPT, UR6, 0x1, UPT ;  /* 0x000000010600788c */ /* 0x000fe2000bf62070 */
[----:B--2---:R-:W-:Y:S01]  /*00f0*/  IMAD R3, R0, UR4, R3 ;  /* 0x0000000400037c24 */ /* 0x004fe2000f8e0203 */
[----:B------:R-:W2:Y:S01]  /*0100*/  S2UR UR4, SR_CgaCtaId ;  /* 0x00000000000479c3 */ /* 0x000ea20000008800 */
[----:B------:R-:W-:Y:S02]  /*0110*/  UISETP.NE.U32.AND UP5, UPT, UR7, 0x1, UPT ;  /* 0x000000010700788c */ /* 0x000fe4000bfa5070 */
[----:B---3--:R-:W-:-:S05]  /*0120*/  IMAD R72, R3, UR5, R68 ;  /* 0x0000000503487c24 */ /* 0x008fca000f8e0244 */
[----:B------:R-:W-:-:S06]  /*0130*/  SHF.R.U32.HI R72, RZ, 0x5, R72 ;  /* 0x00000005ff487819 */ /* 0x000fcc0000011648 */
[----:B------:R-:W3:Y:S02]  /*0140*/  SHFL.IDX PT, R72, R72, RZ, 0x1f ;  /* 0x00001fff48487589 */ /* 0x000ee400000e0000 */
[C---:B---3--:R-:W-:Y:S02]  /*0150*/  R2UR UR5, R72.reuse ;  /* 0x00000000480572ca */ /* 0x048fe400000e0000 */
[----:B------:R-:W-:-:S11]  /*0160*/  ISETP.NE.AND P0, PT, R72, 0x5, PT ;  /* 0x000000054800780c */ /* 0x000fd60003f05270 */
[----:B------:R-:W-:Y:S02]  /*0170*/  UISETP.NE.AND UP4, UPT, UR5, URZ, UPT ;  /* 0x000000ff0500728c */ /* 0x000fe4000bf85270 */
[----:B-12---:R-:W-:Y:S09]  /*0180*/  @P0 BRA `(.L_x_0) ;  /* 0x0000000000500947 */ /* 0x006ff20003800000 */
[----:B------:R-:W1:Y:S02]  /*0190*/  LDCU.64 UR6, c[0x0][0x348] ;  /* 0x00006900ff0677ac */ /* 0x000e640008000a00 */
[----:B-1----:R-:W-:Y:S02]  /*01a0*/  UIADD3 UR16, UP2, UPT, UR6, 0x40, URZ ;  /* 0x0000004006107890 */ /* 0x002fe4000ff5e0ff */
[----:B------:R-:W-:Y:S02]  /*01b0*/  UIADD3 UR14, UP1, UPT, UR6, 0xc0, URZ ;  /* 0x000000c0060e7890 */ /* 0x000fe4000ff3e0ff */
[----:B------:R-:W-:Y:S02]  /*01c0*/  UIADD3 UR12, UP0, UPT, UR6, 0x140, URZ ;  /* 0x00000140060c7890 */ /* 0x000fe4000ff1e0ff */
[----:B------:R-:W-:Y:S02]  /*01d0*/  UIADD3.X UR17, UPT, UPT, URZ, UR7, URZ, UP2, !UPT ;  /* 0x00000007ff117290 */ /* 0x000fe400097fe4ff */
[----:B------:R-:W-:-:S02]  /*01e0*/  UIADD3 UR10, UP2, UPT, UR6, 0x1c0, URZ ;  /* 0x000001c0060a7890 */ /* 0x000fc4000ff5e0ff */
[----:B------:R-:W-:Y:S02]  /*01f0*/  UIADD3.X UR15, UPT, UPT, URZ, UR7, URZ, UP1, !UPT ;  /* 0x00000007ff0f7290 */ /* 0x000fe40008ffe4ff */
[----:B------:R-:W-:Y:S02]  /*0200*/  UIADD3 UR8, UP1, UPT, UR6, 0x240, URZ ;  /* 0x0000024006087890 */ /* 0x000fe4000ff3e0ff */
[----:B------:R-:W-:Y:S01]  /*0210*/  UIADD3.X UR13, UPT, UPT, URZ, UR7, URZ, UP0, !UPT ;  /* 0x00000007ff0d7290 */ /* 0x000fe200087fe4ff */
[----:B------:R1:W-:Y:S01]  /*0220*/  UTMACCTL.PF [UR16] ;  /* 0x00000000100079b9 */ /* 0x0003e20008040000 */
[----:B------:R-:W-:-:S03]  /*0230*/  UIADD3 UR6, UP0, UPT, UR6, 0x2c0, URZ ;  /* 0x000002c006067890 */ /* 0x000fc6000ff1e0ff */
[----:B------:R1:W-:Y:S01]  /*0240*/  UTMACCTL.PF [UR14] ;  /* 0x000000000e0079b9 */ /* 0x0003e20008040000 */
[----:B------:R-:W-:-:S03]  /*0250*/  UIADD3.X UR11, UPT, UPT, URZ, UR7, URZ, UP2, !UPT ;  /* 0x00000007ff0b7290 */ /* 0x000fc600097fe4ff */
[----:B------:R1:W-:Y:S01]  /*0260*/  UTMACCTL.PF [UR12] ;  /* 0x000000000c0079b9 */ /* 0x0003e20008040000 */
[----:B------:R-:W-:Y:S02]  /*0270*/  UIADD3.X UR9, UPT, UPT, URZ, UR7, URZ, UP1, !UPT ;  /* 0x00000007ff097290 */ /* 0x000fe40008ffe4ff */
[----:B------:R-:W-:-:S03]  /*0280*/  UIADD3.X UR7, UPT, UPT, URZ, UR7, URZ, UP0, !UPT ;  /* 0x00000007ff077290 */ /* 0x000fc600087fe4ff */
[----:B------:R1:W-:Y:S04]  /*0290*/  UTMACCTL.PF [UR10] ;  /* 0x000000000a0079b9 */ /* 0x0003e80008040000 */
[----:B------:R1:W-:Y:S02]  /*02a0*/  UTMACCTL.PF [UR8] ;  /* 0x00000000080079b9 */ /* 0x0003e40008040000 */
[----:B------:R1:W-:Y:S02]  /*02b0*/  UTMACCTL.PF [UR6] ;  /* 0x00000000060079b9 */ /* 0x0003e40008040000 */
[----:B-1----:R-:W-:Y:S01]  /*02c0*/  NOP ;  /* 0x0000000000007918 */ /* 0x002fe20000000000 */
.L_x_0:
[----:B------:R-:W-:Y:S05]  /*02d0*/  BRA.U UP4, `(.L_x_1) ;  /* 0x0000000104487547 */ /* 0x000fea000b800000 */
[----:B------:R-:W-:Y:S01]  /*02e0*/  UMOV UR6, 0x400 ;  /* 0x0000040000067882 */ /* 0x000fe20000000000 */
[----:B------:R-:W-:Y:S01]  /*02f0*/  UMOV UR5, 0x1 ;  /* 0x0000000100057882 */ /* 0x000fe20000000000 */
[----:B------:R-:W-:Y:S02]  /*0300*/  ULEA UR6, UR4, UR6, 0x18 ;  /* 0x0000000604067291 */ /* 0x000fe4000f8ec0ff */
[----:B------:R-:W-:-:S04]  /*0310*/  UIADD3 UR8, UPT, UPT, -UR5, 0x100000, URZ ;  /* 0x0010000005087890 */ /* 0x000fc8000fffe1ff */
[----:B------:R-:W-:Y:S02]  /*0320*/  USHF.L.U32 UR9, UR8, 0xb, URZ ;  /* 0x0000000b08097899 */ /* 0x000fe400080006ff */
[----:B------:R-:W-:Y:S01]  /*0330*/  USHF.L.U32 UR8, UR8, 0x1, URZ ;  /* 0x0000000108087899 */ /* 0x000fe200080006ff */
[----:B------:R-:W1:Y:S11]  /*0340*/  FENCE.VIEW.ASYNC.S ;  /* 0x00000000000073c6 */ /* 0x000e760000000000 */
[----:B-1----:R1:W2:Y:S01]  /*0350*/  SYNCS.EXCH.64 URZ, [UR6], UR8 ;  /* 0x0000000806ff75b2 */ /* 0x0022a20008000100 */
[----:B------:R1:W3:Y:S01]  /*0360*/  SYNCS.EXCH.64 URZ, [UR6+0x8], UR8 ;  /* 0x0000080806ff75b2 */ /* 0x0002e20008000100 */
[----:B------:R1:W4:Y:S01]  /*0370*/  SYNCS.EXCH.64 URZ, [UR6+0x10], UR8 ;  /* 0x0000100806ff75b2 */ /* 0x0003220008000100 */
[----:B------:R1:W1:Y:S01]  /*0380*/  SYNCS.EXCH.64 URZ, [UR6+0x18], UR8 ;  /* 0x0000180806ff75b2 */ /* 0x0002620008000100 */
[----:B------:R1:W1:Y:S01]  /*0390*/  SYNCS.EXCH.64 URZ, [UR6+0x20], UR8 ;  /* 0x0000200806ff75b2 */ /* 0x0002620008000100 */
[----:B------:R1:W1:Y:S01]  /*03a0*/  SYNCS.EXCH.64 URZ, [UR6+0x28], UR8 ;  /* 0x0000280806ff75b2 */ /* 0x0002620008000100 */
[----:B------:R1:W1:Y:S01]  /*03b0*/  SYNCS.EXCH.64 URZ, [UR6+0x30], UR8 ;  /* 0x0000300806ff75b2 */ /* 0x0002620008000100 */
[----:B------:R1:W1:Y:S01]  /*03c0*/  SYNCS.EXCH.64 URZ, [UR6+0x38], UR8 ;  /* 0x0000380806ff75b2 */ /* 0x0002620008000100 */
[----:B------:R1:W1:Y:S01]  /*03d0*/  SYNCS.EXCH.64 URZ, [UR6+0x40], UR8 ;  /* 0x0000400806ff75b2 */ /* 0x0002620008000100 */
[----:B------:R1:W1:Y:S01]  /*03e0*/  SYNCS.EXCH.64 URZ, [UR6+0x48], UR8 ;  /* 0x0000480806ff75b2 */ /* 0x0002620008000100 */
[----:B------:R-:W-:Y:S01]  /*03f0*/  NOP ;  /* 0x0000000000007918 */ /* 0x000fe20000000000 */
.L_x_1:
[----:B------:R-:W-:Y:S01]  /*0400*/  NOP ;  /* 0x0000000000007918 */ /* 0x000fe20000000000 */
[----:B------:R-:W-:Y:S05]  /*0410*/  BRA.U !UP3, `(.L_x_2) ;  /* 0x000000010b087547 */ /* 0x000fea000b800000 */
[----:B-1234-:R-:W-:Y:S01]  /*0420*/  UCGABAR_ARV ;  /* 0x00000000000079c7 */ /* 0x01efe20008000000 */
[----:B------:R-:W-:Y:S05]  /*0430*/  BRA `(.L_x_3) ;  /* 0x0000000000047947 */ /* 0x000fea0003800000 */
.L_x_2:
[----:B-1234-:R-:W-:Y:S01]  /*0440*/  NOP ;  /* 0x0000000000007918 */ /* 0x01efe20000000000 */
.L_x_3:
[----:B------:R-:W-:Y:S05]  /*0450*/  BRA.U !UP3, `(.L_x_4) ;  /* 0x000000010b0c7547 */ /* 0x000fea000b800000 */
[----:B------:R-:W-:Y:S01]  /*0460*/  UCGABAR_WAIT ;  /* 0x0000000000007dc7 */ /* 0x000fe20008000000 */
[----:B------:R-:W-:Y:S01]  /*0470*/  CCTL.IVALL ;  /* 0x00000000ff00798f */ /* 0x000fe20002000000 */
[----:B------:R-:W-:Y:S05]  /*0480*/  BRA `(.L_x_5) ;  /* 0x0000000000047947 */ /* 0x000fea0003800000 */
.L_x_4:
[----:B------:R-:W-:Y:S06]  /*0490*/  BAR.SYNC.DEFER_BLOCKING 0x0 ;  /* 0x0000000000007b1d */ /* 0x000fec0000010000 */
.L_x_5:
[----:B------:R-:W-:Y:S01]  /*04a0*/  @!UP4 UMOV UR7, 0x400 ;  /* 0x000004000007c882 */ /* 0x000fe20000000000 */
[----:B------:R-:W-:Y:S01]  /*04b0*/  UMOV UR6, 0x1 ;  /* 0x0000000100067882 */ /* 0x000fe20000000000 */
[----:B------:R-:W-:Y:S01]  /*04c0*/  UMOV UR5, 0x8 ;  /* 0x0000000800057882 */ /* 0x000fe20000000000 */
[----:B------:R-:W-:Y:S02]  /*04d0*/  @!UP4 ULEA UR7, UR4, UR7, 0x18 ;  /* 0x000000070407c291 */ /* 0x000fe4000f8ec0ff */
[----:B------:R-:W-:-:S04]  /*04e0*/  @!UP4 UIADD3 UR8, UPT, UPT, -UR6, 0x100000, URZ ;  /* 0x001000000608c890 */ /* 0x000fc8000fffe1ff */
[----:B------:R-:W-:Y:S02]  /*04f0*/  @!UP4 USHF.L.U32 UR9, UR8, 0xb, URZ ;  /* 0x0000000b0809c899 */ /* 0x000fe400080006ff */
[----:B------:R-:W-:Y:S02]  /*0500*/  @!UP4 USHF.L.U32 UR8, UR8, 0x1, URZ ;  /* 0x000000010808c899 */ /* 0x000fe400080006ff */
[----:B------:R-:W-:-:S04]  /*0510*/  @!UP4 UIADD3 UR10, UPT, UPT, -UR5, 0x100000, URZ ;  /* 0x00100000050ac890 */ /* 0x000fc8000fffe1ff */
[----:B------:R-:W-:Y:S02]  /*0520*/  @!UP4 USHF.L.U32 UR11, UR10, 0xb, URZ ;  /* 0x0000000b0a0bc899 */ /* 0x000fe400080006ff */
[----:B------:R-:W-:Y:S01]  /*0530*/  @!UP4 USHF.L.U32 UR10, UR10, 0x1, URZ ;  /* 0x000000010a0ac899 */ /* 0x000fe200080006ff */
[----:B------:R-:W1:Y:S03]  /*0540*/  FENCE.VIEW.ASYNC.S ;  /* 0x00000000000073c6 */ /* 0x000e660000000000 */
[----:B-1----:R1:W2:Y:S08]  /*0550*/  @!UP4 SYNCS.EXCH.64 URZ, [UR7+0x50], UR8 ;  /* 0x0000500807ffc5b2 */ /* 0x0022b00008000100 */
[----:B------:R1:W3:Y:S01]  /*0560*/  @!UP4 SYNCS.EXCH.64 URZ, [UR7+0x58], UR10 ;  /* 0x0000580a07ffc5b2 */ /* 0x0002e20008000100 */
[----:B------:R-:W-:Y:S01]  /*0570*/  NOP ;  /* 0x0000000000007918 */ /* 0x000fe20000000000 */
[----:B------:R-:W-:Y:S05]  /*0580*/  BRA.U !UP3, `(.L_x_6) ;  /* 0x000000010b087547 */ /* 0x000fea000b800000 */
[----:B--23--:R-:W-:Y:S01]  /*0590*/  UCGABAR_ARV ;  /* 0x00000000000079c7 */ /* 0x00cfe20008000000 */
[----:B------:R-:W-:Y:S05]  /*05a0*/  BRA `(.L_x_7) ;  /* 0x0000000000047947 */ /* 0x000fea0003800000 */
.L_x_6:
[----:B--23--:R-:W-:Y:S01]  /*05b0*/  NOP ;  /* 0x0000000000007918 */ /* 0x00cfe20000000000 */
.L_x_7:
[----:B------:R-:W-:Y:S05]  /*05c0*/  BRA.U !UP3, `(.L_x_8) ;  /* 0x000000010b0c7547 */ /* 0x000fea000b800000 */
[----:B------:R-:W-:Y:S01]  /*05d0*/  UCGABAR_WAIT ;  /* 0x0000000000007dc7 */ /* 0x000fe20008000000 */
[----:B------:R-:W-:Y:S01]  /*05e0*/  CCTL.IVALL ;  /* 0x00000000ff00798f */ /* 0x000fe20002000000 */
[----:B------:R-:W-:Y:S05]  /*05f0*/  BRA `(.L_x_9) ;  /* 0x0000000000047947 */ /* 0x000fea0003800000 */
.L_x_8:
[----:B------:R-:W-:Y:S06]  /*0600*/  BAR.SYNC.DEFER_BLOCKING 0x0 ;  /* 0x0000000000007b1d */ /* 0x000fec0000010000 */
.L_x_9:
[----:B------:R-:W-:Y:S05]  /*0610*/  BRA.U UP4, `(.L_x_10) ;  /* 0x0000000104407547 */ /* 0x000fea000b800000 */
[----:B-1----:R-:W-:Y:S01]  /*0620*/  UMOV UR7, 0x400 ;  /* 0x0000040000077882 */ /* 0x002fe20000000000 */
[----:B------:R-:W-:Y:S01]  /*0630*/  UMOV UR6, 0x20 ;  /* 0x0000002000067882 */ /* 0x000fe20000000000 */
[----:B------:R-:W-:Y:S01]  /*0640*/  UMOV UR5, 0xc0 ;  /* 0x000000c000057882 */ /* 0x000fe20000000000 */
[----:B------:R-:W-:Y:S02]  /*0650*/  ULEA UR7, UR4, UR7, 0x18 ;  /* 0x0000000704077291 */ /* 0x000fe4000f8ec0ff */
[----:B------:R-:W-:-:S04]  /*0660*/  UIADD3 UR8, UPT, UPT, -UR6, 0x100000, URZ ;  /* 0x0010000006087890 */ /* 0x000fc8000fffe1ff */
[----:B------:R-:W-:Y:S02]  /*0670*/  USHF.L.U32 UR9, UR8, 0xb, URZ ;  /* 0x0000000b08097899 */ /* 0x000fe400080006ff */
[----:B------:R-:W-:Y:S02]  /*0680*/  USHF.L.U32 UR8, UR8, 0x1, URZ ;  /* 0x0000000108087899 */ /* 0x000fe400080006ff */
[----:B------:R-:W-:-:S04]  /*0690*/  UIADD3 UR10, UPT, UPT, -UR5, 0x100000, URZ ;  /* 0x00100000050a7890 */ /* 0x000fc8000fffe1ff */
[----:B------:R-:W-:Y:S02]  /*06a0*/  USHF.L.U32 UR11, UR10, 0xb, URZ ;  /* 0x0000000b0a0b7899 */ /* 0x000fe400080006ff */
[----:B------:R-:W-:Y:S01]  /*06b0*/  USHF.L.U32 UR10, UR10, 0x1, URZ ;  /* 0x000000010a0a7899 */ /* 0x000fe200080006ff */
[----:B------:R-:W1:Y:S03]  /*06c0*/  FENCE.VIEW.ASYNC.S ;  /* 0x00000000000073c6 */ /* 0x000e660000000000 */
[----:B-1----:R2:W3:Y:S01]  /*06d0*/  SYNCS.EXCH.64 URZ, [UR7+0x60], UR8 ;  /* 0x0000600807ff75b2 */ /* 0x0024e20008000100 */
[----:B------:R2:W4:Y:S07]  /*06e0*/  SYNCS.EXCH.64 URZ, [UR7+0x68], UR8 ;  /* 0x0000680807ff75b2 */ /* 0x00052e0008000100 */
[----:B------:R2:W1:Y:S01]  /*06f0*/  SYNCS.EXCH.64 URZ, [UR7+0x70], UR10 ;  /* 0x0000700a07ff75b2 */ /* 0x0004620008000100 */
[----:B------:R2:W1:Y:S02]  /*0700*/  SYNCS.EXCH.64 URZ, [UR7+0x78], UR10 ;  /* 0x0000780a07ff75b2 */ /* 0x0004640008000100 */
[----:B--2---:R-:W-:Y:S01]  /*0710*/  NOP ;  /* 0x0000000000007918 */ /* 0x004fe20000000000 */
.L_x_10:
[----:B------:R-:W-:Y:S01]  /*0720*/  NOP ;  /* 0x0000000000007918 */ /* 0x000fe20000000000 */
[----:B-1-34-:R-:W-:Y:S06]  /*0730*/  BAR.SYNC.DEFER_BLOCKING 0x0 ;  /* 0x0000000000007b1d */ /* 0x01afec0000010000 */
[----:B------:R-:W-:Y:S05]  /*0740*/  BRA.U UP4, `(.L_x_11) ;  /* 0x0000000104287547 */ /* 0x000fea000b800000 */
[----:B------:R-:W-:Y:S01]  /*0750*/  UMOV UR6, 0x400 ;  /* 0x0000040000067882 */ /* 0x000fe20000000000 */
[----:B------:R-:W-:Y:S01]  /*0760*/  UMOV UR5, 0x20 ;  /* 0x0000002000057882 */ /* 0x000fe20000000000 */
[----:B------:R-:W-:Y:S02]  /*0770*/  ULEA UR6, UR4, UR6, 0x18 ;  /* 0x0000000604067291 */ /* 0x000fe4000f8ec0ff */
[----:B------:R-:W-:-:S04]  /*0780*/  UIADD3 UR8, UPT, UPT, -UR5, 0x100000, URZ ;  /* 0x0010000005087890 */ /* 0x000fc8000fffe1ff */
[----:B------:R-:W-:Y:S02]  /*0790*/  USHF.L.U32 UR9, UR8, 0xb, URZ ;  /* 0x0000000b08097899 */ /* 0x000fe400080006ff */
[----:B------:R-:W-:Y:S01]  /*07a0*/  USHF.L.U32 UR8, UR8, 0x1, URZ ;  /* 0x0000000108087899 */ /* 0x000fe200080006ff */
[----:B------:R-:W-:Y:S01]  /*07b0*/  ELECT P0, URZ, PT ;  /* 0x0000000000ff782f */ /* 0x000fe20003800000 */
[----:B------:R-:W1:Y:S10]  /*07c0*/  FENCE.VIEW.ASYNC.S ;  /* 0x00000000000073c6 */ /* 0x000e740000000000 */
[----:B-1----:R1:W2:Y:S01]  /*07d0*/  SYNCS.EXCH.64 URZ, [UR6+0x80], UR8 ;  /* 0x0000800806ff75b2 */ /* 0x0022a20008000100 */
[----:B------:R-:W-:Y:S01]  /*07e0*/  NOP ;  /* 0x0000000000007918 */ /* 0x000fe20000000000 */
.L_x_11:
[----:B------:R-:W-:Y:S01]  /*07f0*/  NOP ;  /* 0x0000000000007918 */ /* 0x000fe20000000000 */
[----:B------:R-:W-:Y:S05]  /*0800*/  BRA.U !UP3, `(.L_x_12) ;  /* 0x000000010b087547 */ /* 0x000fea000b800000 */
[----:B--2---:R-:W-:Y:S01]  /*0810*/  UCGABAR_ARV ;  /* 0x00000000000079c7 */ /* 0x004fe20008000000 */
[----:B------:R-:W-:Y:S05]  /*0820*/  BRA `(.L_x_13) ;  /* 0x0000000000047947 */ /* 0x000fea0003800000 */
.L_x_12:
[----:B--2---:R-:W-:Y:S01]  /*0830*/  NOP ;  /* 0x0000000000007918 */ /* 0x004fe20000000000 */
.L_x_13:
[----:B------:R-:W-:Y:S01]  /*0840*/  USHF.L.U32 UR38, UR23, 0x7, URZ ;  /* 0x0000000717267899 */ /* 0x000fe200080006ff */
[----:B------:R-:W-:Y:S05]  /*0850*/  BRA.U !UP3, `(.L_x_14) ;  /* 0x000000010b0c7547 */ /* 0x000fea000b800000 */
[----:B------:R-:W-:Y:S01]  /*0860*/  UCGABAR_WAIT ;  /* 0x0000000000007dc7 */ /* 0x000fe20008000000 */
[----:B------:R-:W-:Y:S01]  /*0870*/  CCTL.IVALL ;  /* 0x00000000ff00798f */ /* 0x000fe20002000000 */
[----:B------:R-:W-:Y:S05]  /*0880*/  BRA `(.L_x_15) ;  /* 0x0000000000047947 */ /* 0x000fea0003800000 */
.L_x_14:
[----:B------:R-:W-:Y:S06]  /*0890*/  BAR.SYNC.DEFER_BLOCKING 0x0 ;  /* 0x0000000000007b1d */ /* 0x000fec0000010000 */
.L_x_15:
[----:B------:R-:W-:Y:S01]  /*08a0*/  ISETP.NE.AND P0, PT, R72, 0x6, PT ;  /* 0x000000064800780c */ /* 0x000fe20003f05270 */
[----:B------:R-:W2:-:S12]  /*08b0*/  LDCU.64 UR30, c[0x0][0x358] ;  /* 0x00006b00ff1e77ac */ /* 0x000e980008000a00 */
[----:B------:R-:W-:Y:S05]  /*08c0*/  @P0 BRA `(.L_x_16) ;  /* 0x0000000800bc0947 */ /* 0x000fea0003800000 */
[----:B------:R-:W-:Y:S01]  /*08d0*/  LOP3.LUT R0, R68, 0x1f, RZ, 0xc0, !PT ;  /* 0x0000001f44007812 */ /* 0x000fe200078ec0ff */
[----:B------:R-:W-:Y:S01]  /*08e0*/  IMAD.MOV.U32 R11, RZ, RZ, 0x7fffffff ;  /* 0x7fffffffff0b7424 */ /* 0x000fe200078e00ff */
[----:B------:R-:W3:Y:S01]  /*08f0*/  S2UR UR22, SR_CTAID.Z ;  /* 0x00000000001679c3 */ /* 0x000ee20000002700 */
[----:B-1----:R-:W3:Y:S01]  /*0900*/  LDCU.64 UR6, c[0x0][0x760] ;  /* 0x0000ec00ff0677ac */ /* 0x002ee20008000a00 */
[C---:B------:R-:W-:Y:S01]  /*0910*/  ISETP.GT.U32.AND P0, PT, R0.reuse, 0x7, PT ;  /* 0x000000070000780c */ /* 0x040fe20003f04070 */
[----:B------:R-:W1:Y:S01]  /*0920*/  LDCU.U8 UR11, c[0x0][0x768] ;  /* 0x0000ed00ff0b77ac */ /* 0x000e620008000000 */
[----:B------:R-:W4:Y:S01]  /*0930*/  LDCU.U8 UR15, c[0x0][0x769] ;  /* 0x0000ed20ff0f77ac */ /* 0x000f220008000000 */
[----:B------:R-:W5:Y:S10]  /*0940*/  LDCU.64 UR4, c[0x0][0x778] ;  /* 0x0000ef00ff0477ac */ /* 0x000f740008000a00 */
[----:B------:R-:W2:Y:S01]  /*0950*/  @!P0 LDC.64 R2, c[0x0][0x748] ;  /* 0x0001d200ff028b82 */ /* 0x000ea20000000a00 */
[----:B------:R-:W1:Y:S01]  /*0960*/  LDCU.U8 UR10, c[0x0][0x780] ;  /* 0x0000f000ff0a77ac */ /* 0x000e620008000000 */
[----:B------:R-:W1:Y:S01]  /*0970*/  LDCU.U8 UR12, c[0x0][0x781] ;  /* 0x0000f020ff0c77ac */ /* 0x000e620008000000 */
[----:B------:R-:W1:Y:S01]  /*0980*/  LDCU UR16, c[0x0][0x770] ;  /* 0x0000ee00ff1077ac */ /* 0x000e620008000800 */
[----:B------:R-:W1:Y:S01]  /*0990*/  LDCU.U8 UR14, c[0x0][0x774] ;  /* 0x0000ee80ff0e77ac */ /* 0x000e620008000000 */
[----:B--2---:R-:W-:-:S05]  /*09a0*/  @!P0 IMAD.WIDE.U32 R2, R0, 0x4, R2 ;  /* 0x0000000400028825 */ /* 0x004fca00078e0002 */
[----:B------:R2:W5:Y:S01]  /*09b0*/  @!P0 LDG.E R11, desc[UR30][R2.64] ;  /* 0x0000001e020b8981 */ /* 0x000562000c1e1900 */
[----:B---3--:R-:W-:Y:S01]  /*09c0*/  UIMAD.WIDE.U32 UR8, UR22, UR7, URZ ;  /* 0x00000007160872a5 */ /* 0x008fe2000f8e00ff */
[----:B------:R-:W-:Y:S01]  /*09d0*/  HFMA2 R0, -RZ, RZ, 0, 5.9604644775390625e-08 ;  /* 0x00000001ff007431 */ /* 0x000fe200000001ff */
[----:B------:R-:W3:Y:S02]  /*09e0*/  LDCU.U8 UR13, c[0x0][0x775] ;  /* 0x0000eea0ff0d77ac */ /* 0x000ee40008000000 */
[----:B------:R-:W-:Y:S02]  /*09f0*/  UIADD3 UR7, UPT, UPT, -UR9, UR22, URZ ;  /* 0x0000001609077290 */ /* 0x000fe4000fffe1ff */
[----:B------:R-:W-:Y:S02]  /*0a00*/  UISETP.GT.U32.AND UP0, UPT, UR22, 0xff, UPT ;  /* 0x000000ff1600788c */ /* 0x000fe4000bf04070 */
[----:B-1----:R-:W-:-:S04]  /*0a10*/  USHF.R.U32.HI UR7, URZ, UR11, UR7 ;  /* 0x0000000bff077299 */ /* 0x002fc80008011607 */
[----:B------:R-:W-:-:S04]  /*0a20*/  UIADD3 UR7, UPT, UPT, UR9, UR7, URZ ;  /* 0x0000000709077290 */ /* 0x000fc8000fffe0ff */
[----:B----4-:R-:W-:-:S04]  /*0a30*/  USHF.R.U32.HI UR7, URZ, UR15, UR7 ;  /* 0x0000000fff077299 */ /* 0x010fc80008011607 */
[----:B------:R-:W-:Y:S01]  /*0a40*/  UIADD3 UR7, UPT, UPT, -UR7, URZ, URZ ;  /* 0x000000ff07077290 */ /* 0x000fe2000fffe1ff */
[----:B--2---:R-:W-:-:S03]  /*0a50*/  IMAD.MOV.U32 R2, RZ, RZ, RZ ;  /* 0x000000ffff027224 */ /* 0x004fc600078e00ff */
[----:B------:R-:W-:-:S04]  /*0a60*/  UIMAD UR6, UR7, UR6, UR22 ;  /* 0x00000006070672a4 */ /* 0x000fc8000f8e0216 */
[----:B-----5:R-:W-:-:S07]  /*0a70*/  UIMAD.WIDE.U32 UR8, UR6, UR5, URZ ;  /* 0x00000005060872a5 */ /* 0x020fce000f8e00ff */
[----:B------:R-:W-:Y:S02]  /*0a80*/  UMOV UR5, UR9 ;  /* 0x0000000900057c82 */ /* 0x000fe40008000000 */
[----:B------:R-:W-:-:S04]  /*0a90*/  UIADD3 UR8, UPT, UPT, UR6, -UR5, URZ ;  /* 0x8000000506087290 */ /* 0x000fc8000fffe0ff */
[----:B------:R-:W-:-:S04]  /*0aa0*/  USHF.R.U32.HI UR8, URZ, UR10, UR8 ;  /* 0x0000000aff087299 */ /* 0x000fc80008011608 */
[----:B------:R-:W-:Y:S01]  /*0ab0*/  UIADD3 UR8, UPT, UPT, UR5, UR8, URZ ;  /* 0x0000000805087290 */ /* 0x000fe2000fffe0ff */
[----:B------:R-:W1:Y:S03]  /*0ac0*/  LDCU UR5, c[0x0][0x76c] ;  /* 0x0000ed80ff0577ac */ /* 0x000e660008000800 */
[----:B------:R-:W-:-:S04]  /*0ad0*/  USHF.R.U32.HI UR8, URZ, UR12, UR8 ;  /* 0x0000000cff087299 */ /* 0x000fc80008011608 */
[----:B------:R-:W-:-:S07]  /*0ae0*/  UIMAD.WIDE.U32 UR16, UR8, UR16, URZ ;  /* 0x00000010081072a5 */ /* 0x000fce000f8e00ff */
[----:B------:R-:W-:Y:S02]  /*0af0*/  UMOV UR9, UR17 ;  /* 0x0000001100097c82 */ /* 0x000fe40008000000 */
[----:B------:R-:W-:-:S04]  /*0b00*/  UIADD3 UR7, UPT, UPT, UR8, -UR9, URZ ;  /* 0x8000000908077290 */ /* 0x000fc8000fffe0ff */
[----:B------:R-:W-:-:S04]  /*0b10*/  USHF.R.U32.HI UR7, URZ, UR14, UR7 ;  /* 0x0000000eff077299 */ /* 0x000fc80008011607 */
[----:B------:R-:W-:-:S04]  /*0b20*/  UIADD3 UR7, UPT, UPT, UR9, UR7, URZ ;  /* 0x0000000709077290 */ /* 0x000fc8000fffe0ff */
[----:B---3--:R-:W-:-:S04]  /*0b30*/  USHF.R.U32.HI UR7, URZ, UR13, UR7 ;  /* 0x0000000dff077299 */ /* 0x008fc80008011607 */
[----:B------:R-:W-:-:S04]  /*0b40*/  UIADD3 UR7, UPT, UPT, -UR7, URZ, URZ ;  /* 0x000000ff07077290 */ /* 0x000fc8000fffe1ff */
[----:B-1----:R-:W-:Y:S02]  /*0b50*/  UIMAD UR5, UR7, UR5, UR8 ;  /* 0x00000005070572a4 */ /* 0x002fe4000f8e0208 */
[----:B------:R-:W-:Y:S02]  /*0b60*/  UIADD3 UR8, UPT, UPT, -UR8, URZ, URZ ;  /* 0x000000ff08087290 */ /* 0x000fe4000fffe1ff */
[----:B------:R-:W-:Y:S02]  /*0b70*/  UIADD3 UR5, UPT, UPT, UR5, UR5, URZ ;  /* 0x0000000505057290 */ /* 0x000fe4000fffe0ff */
[----:B------:R-:W-:Y:S02]  /*0b80*/  UIMAD UR4, UR8, UR4, UR6 ;  /* 0x00000004080472a4 */ /* 0x000fe4000f8e0206 */
[----:B------:R-:W-:-:S04]  /*0b90*/  ULOP3.LUT UR5, UR5, 0x1, UR21, 0xf8, !UPT ;  /* 0x0000000105057892 */ /* 0x000fc8000f8ef815 */
[----:B------:R-:W-:Y:S02]  /*0ba0*/  MOV R5, UR4 ;  /* 0x0000000400057c02 */ /* 0x000fe40008000f00 */
[----:B------:R-:W-:Y:S01]  /*0bb0*/  IMAD.U32 R4, RZ, RZ, UR5 ;  /* 0x00000005ff047e24 */ /* 0x000fe2000f8e00ff */
[----:B------:R1:W2:Y:S01]  /*0bc0*/  SHFL.IDX PT, R3, R11, 0x7, 0x1f ;  /* 0x00e01f000b037f89 */ /* 0x0002a200000e0000 */
[----:B------:R-:W-:Y:S05]  /*0bd0*/  BRA.U UP0, `(.L_x_17) ;  /* 0x0000000500847547 */ /* 0x000fea000b800000 */
[----:B--2---:R-:W-:Y:S01]  /*0be0*/  SHF.R.S32.HI R10, RZ, 0x1f, R3 ;  /* 0x0000001fff0a7819 */ /* 0x004fe20000011403 */
[----:B------:R-:W2:Y:S01]  /*0bf0*/  LDCU UR5, c[0x0][0x374] ;  /* 0x00006e80ff0577ac */ /* 0x000ea20008000800 */
[----:B------:R-:W-:Y:S02]  /*0c00*/  IMAD.MOV.U32 R6, RZ, RZ, -0x1 ;  /* 0xffffffffff067424 */ /* 0x000fe400078e00ff */
[----:B------:R-:W-:Y:S01]  /*0c10*/  LEA.HI R10, R10, R3, RZ, 0x8 ;  /* 0x000000030a0a7211 */ /* 0x000fe200078f40ff */
[----:B------:R-:W2:Y:S01]  /*0c20*/  LDCU UR4, c[0x0][0x370] ;  /* 0x00006e00ff0477ac */ /* 0x000ea20008000800 */
[----:B------:R-:W-:Y:S02]  /*0c30*/  IMAD.MOV.U32 R2, RZ, RZ, RZ ;  /* 0x000000ffff027224 */ /* 0x000fe400078e00ff */
[----:B------:R-:W-:Y:S01]  /*0c40*/  LOP3.LUT R0, R10, 0xffffff00, RZ, 0xc0, !PT ;  /* 0xffffff000a007812 */ /* 0x000fe200078ec0ff */
[----:B------:R-:W3:Y:S01]  /*0c50*/  LDCU UR20, c[0x0][0x378] ;  /* 0x00006f00ff1477ac */ /* 0x000ee20008000800 */
[----:B------:R-:W-:-:S02]  /*0c60*/  IMAD.MOV.U32 R9, RZ, RZ, RZ ;  /* 0x000000ffff097224 */ /* 0x000fc400078e00ff */
[C---:B------:R-:W-:Y:S01]  /*0c70*/  ISETP.NE.AND P0, PT, R3.reuse, R0, PT ;  /* 0x000000000300720c */ /* 0x040fe20003f05270 */
[----:B------:R-:W4:Y:S01]  /*0c80*/  LDCU UR9, c[0x0][0x770] ;  /* 0x0000ee00ff0977ac */ /* 0x000f220008000800 */
[----:B------:R-:W-:Y:S02]  /*0c90*/  SHF.R.S32.HI R0, RZ, 0x8, R10 ;  /* 0x00000008ff007819 */ /* 0x000fe4000001140a */
[----:B------:R-:W-:Y:S01]  /*0ca0*/  ISETP.LT.AND P0, PT, R3, RZ, P0 ;  /* 0x000000ff0300720c */ /* 0x000fe20000701270 */
[----:B------:R-:W1:Y:S01]  /*0cb0*/  LDCU UR8, c[0x0][0x76c] ;  /* 0x0000ed80ff0877ac */ /* 0x000e620008000800 */
[----:B------:R-:W-:Y:S01]  /*0cc0*/  LEA.HI.SX32 R10, R10, 0xffffffff, 0x18 ;  /* 0xffffffff0a0a7811 */ /* 0x000fe200078fc2ff */
[----:B------:R-:W1:Y:S01]  /*0cd0*/  LDCU.64 UR6, c[0x0][0x760] ;  /* 0x0000ec00ff0677ac */ /* 0x000e620008000a00 */
[----:B--2---:R-:W-:-:S04]  /*0ce0*/  UIMAD UR4, UR5, UR4, URZ ;  /* 0x00000004050472a4 */ /* 0x004fc8000f8e02ff */
[----:B---3--:R-:W-:-:S05]  /*0cf0*/  UIMAD UR20, UR4, UR20, URZ ;  /* 0x00000014041472a4 */ /* 0x008fca000f8e02ff */
[----:B------:R-:W-:Y:S02]  /*0d00*/  @!P0 IMAD.MOV R10, RZ, RZ, R0 ;  /* 0x000000ffff0a8224 */ /* 0x000fe400078e0200 */
[----:B------:R-:W-:Y:S01]  /*0d10*/  IMAD.MOV.U32 R0, RZ, RZ, 0x1 ;  /* 0x00000001ff007424 */ /* 0x000fe200078e00ff */
[----:B------:R-:W-:Y:S01]  /*0d20*/  ULEA.HI UR20, UR20, UR20, URZ, 0x1 ;  /* 0x0000001414147291 */ /* 0x000fe2000f8f08ff */
[----:B------:R-:W2:Y:S03]  /*0d30*/  LDCU.64 UR4, c[0x0][0x778] ;  /* 0x0000ef00ff0477ac */ /* 0x000ea60008000a00 */
[----:B----4-:R-:W-:-:S12]  /*0d40*/  USHF.R.S32.HI UR20, URZ, 0x1, UR20 ;  /* 0x00000001ff147899 */ /* 0x010fd80008011414 */
.L_x_22:
[----:B---3--:R-:W-:-:S04]  /*0d50*/  LEA.HI R7, R4, R4, RZ, 0x1 ;  /* 0x0000000404077211 */ /* 0x008fc800078f08ff */
[----:B------:R-:W-:Y:S02]  /*0d60*/  LOP3.LUT R3, R7, 0xfffffffe, RZ, 0xc0, !PT ;  /* 0xfffffffe07037812 */ /* 0x000fe400078ec0ff */
[----:B------:R-:W-:Y:S02]  /*0d70*/  SHF.R.S32.HI R7, RZ, 0x1, R7 ;  /* 0x00000001ff077819 */ /* 0x000fe40000011407 */
[----:B------:R-:W-:-:S03]  /*0d80*/  ISETP.NE.AND P0, PT, R4, R3, PT ;  /* 0x000000030400720c */ /* 0x000fc60003f05270 */
[----:B------:R-:W-:Y:S01]  /*0d90*/  VIADD R3, R7, 0xffffffff ;  /* 0xffffffff07037836 */ /* 0x000fe20000000000 */
[----:B------:R-:W-:-:S13]  /*0da0*/  ISETP.LT.AND P0, PT, R4, RZ, P0 ;  /* 0x000000ff0400720c */ /* 0x000fda0000701270 */
[----:B------:R-:W-:-:S05]  /*0db0*/  @!P0 IMAD.MOV R3, RZ, RZ, R7 ;  /* 0x000000ffff038224 */ /* 0x000fca00078e0207 */
[----:B------:R-:W-:-:S13]  /*0dc0*/  ISETP.GE.AND P0, PT, R3, R10, PT ;  /* 0x0000000a0300720c */ /* 0x000fda0003f06270 */
[----:B----4-:R-:W-:Y:S05]  /*0dd0*/  @P0 BRA `(.L_x_18) ;  /* 0x0000000000940947 */ /* 0x010fea0003800000 */
[----:B------:R-:W-:-:S04]  /*0de0*/  SHF.L.U32 R8, R3, 0x8, RZ ;  /* 0x0000000803087819 */ /* 0x000fc800000006ff */
[----:B------:R-:W-:-:S13]  /*0df0*/  ISETP.GE.AND P0, PT, R8, R9, PT ;  /* 0x000000090800720c */ /* 0x000fda0003f06270 */
[----:B------:R-:W-:Y:S05]  /*0e00*/  @!P0 BRA `(.L_x_19) ;  /* 0x0000000000388947 */ /* 0x000fea0003800000 */
[----:B------:R-:W-:Y:S01]  /*0e10*/  VIADD R3, R6, 0x1 ;  /* 0x0000000106037836 */ /* 0x000fe20000000000 */
[----:B------:R-:W-:-:S04]  /*0e20*/  MOV R6, 0xffffffff ;  /* 0xffffffff00067802 */ /* 0x000fc80000000f00 */
[----:B------:R-:W-:-:S13]  /*0e30*/  ISETP.GT.U32.AND P0, PT, R3, 0x1f, PT ;  /* 0x0000001f0300780c */ /* 0x000fda0003f04070 */
[----:B------:R-:W-:Y:S05]  /*0e40*/  @P0 BRA `(.L_x_20) ;  /* 0x0000000000240947 */ /* 0x000fea0003800000 */
[----:B------:R-:W-:Y:S01]  /*0e50*/  ISETP.GT.AND P0, PT, R11, R8, PT ;  /* 0x000000080b00720c */ /* 0x000fe20003f04270 */
[----:B------:R-:W-:-:S05]  /*0e60*/  IMAD.MOV.U32 R6, RZ, RZ, -0x1 ;  /* 0xffffffffff067424 */ /* 0x000fca00078e00ff */
[----:B------:R-:W-:-:S07]  /*0e70*/  SHF.L.U32 R6, R6, R3, RZ ;  /* 0x0000000306067219 */ /* 0x000fce00000006ff */
[----:B------:R-:W-:-:S04]  /*0e80*/  VOTE.ANY R3, PT, P0 ;  /* 0x0000000000037806 */ /* 0x000fc800000e0100 */
[----:B------:R-:W-:-:S05]  /*0e90*/  LOP3.LUT P0, R6, R3, RZ, R6, 0xa0, !PT ;  /* 0x000000ff03067212 */ /* 0x000fca000780a006 */
[----:B------:R-:W-:-:S05]  /*0ea0*/  VIADD R3, R6, 0xffffffff ;  /* 0xffffffff06037836 */ /* 0x000fca0000000000 */
[----:B------:R-:W-:-:S04]  /*0eb0*/  LOP3.LUT R3, R6, R3, RZ, 0xc, !PT ;  /* 0x0000000306037212 */ /* 0x000fc800078e0cff */
[----:B------:R-:W3:Y:S02]  /*0ec0*/  POPC R6, R3 ;  /* 0x0000000300067309 */ /* 0x000ee40000000000 */
[----:B---3--:R-:W-:-:S07]  /*0ed0*/  SEL R6, R6, 0xffffffff, P0 ;  /* 0xffffffff06067807 */ /* 0x008fce0000000000 */
.L_x_20:
[----:B------:R3:W4:Y:S02]  /*0ee0*/  SHFL.IDX PT, R9, R11, R6, 0x1f ;  /* 0x00001f060b097589 */ /* 0x00072400000e0000 */
.L_x_19:
[----:B------:R-:W5:Y:S01]  /*0ef0*/  S2R R3, SR_CgaCtaId ;  /* 0x0000000000037919 */ /* 0x000f620000008800 */
[----:B------:R-:W-:Y:S01]  /*0f00*/  MOV R8, 0x400 ;  /* 0x0000040000087802 */ /* 0x000fe20000000f00 */
[----:B------:R-:W-:-:S03]  /*0f10*/  IMAD.U32 R13, R0, -0x80000000, RZ ;  /* 0x80000000000d7824 */ /* 0x000fc600078e00ff */
[----:B-----5:R-:W-:-:S05]  /*0f20*/  LEA R3, R3, R8, 0x18 ;  /* 0x0000000803037211 */ /* 0x020fca00078ec0ff */
[----:B------:R-:W-:-:S04]  /*0f30*/  IMAD R8, R2, 0x8, R3 ;  /* 0x0000000802087824 */ /* 0x000fc800078e0203 */
[----:B------:R-:W5:Y:S02]  /*0f40*/  SYNCS.PHASECHK.TRANS64.TRYWAIT P0, [R8+URZ+0x70], R13 ;  /* 0x0000700d080075a7 */ /* 0x000f6400080011ff */
[----:B-----5:R-:W-:Y:S05]  /*0f50*/  @!P0 BRA `(.L_x_21) ;  /* 0x0000004c00408947 */ /* 0x020fea0003800000 */
.L_x_88:
[----:B------:R-:W-:Y:S01]  /*0f60*/  ELECT P0, URZ, PT ;  /* 0x0000000000ff782f */ /* 0x000fe20003800000 */
[----:B------:R-:W-:-:S12]  /*0f70*/  IMAD.MOV.U32 R7, RZ, RZ, 0x1 ;  /* 0x00000001ff077424 */ /* 0x000fd800078e00ff */
[C---:B------:R-:W-:Y:S02]  /*0f80*/  @P0 IMAD R3, R2.reuse, 0x10, R3 ;  /* 0x0000001002030824 */ /* 0x040fe400078e0203 */
[----:B------:R-:W-:-:S03]  /*0f90*/  VIADD R2, R2, 0x1 ;  /* 0x0000000102027836 */ /* 0x000fc60000000000 */
[----:B------:R3:W-:Y:S02]  /*0fa0*/  @P0 STS.128 [R3+0x32010], R4 ;  /* 0x0320100403000388 */ /* 0x0007e40000000c00 */
[----:B------:R-:W-:Y:S01]  /*0fb0*/  ISETP.NE.AND P0, PT, R2, 0x2, PT ;  /* 0x000000020200780c */ /* 0x000fe20003f05270 */
[----:B------:R5:W-:Y:S06]  /*0fc0*/  MEMBAR.ALL.CTA ;  /* 0x0000000000007992 */ /* 0x000bec0000008000 */
[----:B-----5:R-:W5:Y:S01]  /*0fd0*/  FENCE.VIEW.ASYNC.S ;  /* 0x00000000000073c6 */ /* 0x020f620000000000 */
[----:B---3--:R-:W-:-:S02]  /*0fe0*/  SEL R13, RZ, 0x1, P0 ;  /* 0x00000001ff0d7807 */ /* 0x008fc40000000000 */
[----:B------:R-:W-:Y:S02]  /*0ff0*/  SEL R2, R2, RZ, P0 ;  /* 0x000000ff02027207 */ /* 0x000fe40000000000 */
[----:B------:R-:W-:Y:S01]  /*1000*/  LOP3.LUT R0, R0, R13, RZ, 0x3c, !PT ;  /* 0x0000000d00007212 */ /* 0x000fe200078e3cff */
[----:B-----5:R-:W-:Y:S06]  /*1010*/  BAR.SYNC.DEFER_BLOCKING 0x4, 0x20 ;  /* 0x0100800000007b1d */ /* 0x020fec0000010000 */
[----:B------:R3:W-:Y:S02]  /*1020*/  SYNCS.ARRIVE.TRANS64.ART0 RZ, [R8+URZ+0x60], R7 ;  /* 0x0000600708ff79a7 */ /* 0x0007e400085000ff */
.L_x_18:
[----:B------:R-:W-:-:S04]  /*1030*/  UIADD3 UR22, UPT, UPT, UR20, UR22, URZ ;  /* 0x0000001614167290 */ /* 0x000fc8000fffe0ff */
[----:B-1----:R-:W-:Y:S02]  /*1040*/  UIMAD.WIDE.U32 UR16, UR22, UR7, URZ ;  /* 0x00000007161072a5 */ /* 0x002fe4000f8e00ff */
[----:B------:R-:W-:Y:S02]  /*1050*/  UISETP.GE.AND UP0, UPT, UR22, 0x100, UPT ;  /* 0x000001001600788c */ /* 0x000fe4000bf06270 */
[----:B------:R-:W-:-:S04]  /*1060*/  UIADD3 UR16, UPT, UPT, UR22, -UR17, URZ ;  /* 0x8000001116107290 */ /* 0x000fc8000fffe0ff */
[----:B------:R-:W-:-:S04]  /*1070*/  USHF.R.U32.HI UR16, URZ, UR11, UR16 ;  /* 0x0000000bff107299 */ /* 0x000fc80008011610 */
[----:B------:R-:W-:-:S04]  /*1080*/  UIADD3 UR16, UPT, UPT, UR17, UR16, URZ ;  /* 0x0000001011107290 */ /* 0x000fc8000fffe0ff */
[----:B------:R-:W-:-:S04]  /*1090*/  USHF.R.U32.HI UR19, URZ, UR15, UR16 ;  /* 0x0000000fff137299 */ /* 0x000fc80008011610 */
[----:B------:R-:W-:-:S04]  /*10a0*/  UIADD3 UR19, UPT, UPT, -UR19, URZ, URZ ;  /* 0x000000ff13137290 */ /* 0x000fc8000fffe1ff */
[----:B------:R-:W-:-:S04]  /*10b0*/  UIMAD UR19, UR6, UR19, UR22 ;  /* 0x00000013061372a4 */ /* 0x000fc8000f8e0216 */
[----:B--2---:R-:W-:-:S04]  /*10c0*/  UIMAD.WIDE.U32 UR16, UR19, UR5, URZ ;  /* 0x00000005131072a5 */ /* 0x004fc8000f8e00ff */
[----:B------:R-:W-:-:S04]  /*10d0*/  UIADD3 UR16, UPT, UPT, UR19, -UR17, URZ ;  /* 0x8000001113107290 */ /* 0x000fc8000fffe0ff */
[----:B------:R-:W-:-:S04]  /*10e0*/  USHF.R.U32.HI UR16, URZ, UR10, UR16 ;  /* 0x0000000aff107299 */ /* 0x000fc80008011610 */
[----:B------:R-:W-:-:S04]  /*10f0*/  UIADD3 UR16, UPT, UPT, UR17, UR16, URZ ;  /* 0x0000001011107290 */ /* 0x000fc8000fffe0ff */
[----:B------:R-:W-:-:S04]  /*1100*/  USHF.R.U32.HI UR18, URZ, UR12, UR16 ;  /* 0x0000000cff127299 */ /* 0x000fc80008011610 */
[----:B------:R-:W-:-:S04]  /*1110*/  UIMAD.WIDE.U32 UR16, UR18, UR9, URZ ;  /* 0x00000009121072a5 */ /* 0x000fc8000f8e00ff */
[----:B------:R-:W-:-:S04]  /*1120*/  UIADD3 UR16, UPT, UPT, UR18, -UR17, URZ ;  /* 0x8000001112107290 */ /* 0x000fc8000fffe0ff */
[----:B------:R-:W-:-:S04]  /*1130*/  USHF.R.U32.HI UR16, URZ, UR14, UR16 ;  /* 0x0000000eff107299 */ /* 0x000fc80008011610 */
[----:B------:R-:W-:-:S04]  /*1140*/  UIADD3 UR16, UPT, UPT, UR17, UR16, URZ ;  /* 0x0000001011107290 */ /* 0x000fc8000fffe0ff */
[----:B------:R-:W-:-:S04]  /*1150*/  USHF.R.U32.HI UR16, URZ, UR13, UR16 ;  /* 0x0000000dff107299 */ /* 0x000fc80008011610 */
[----:B------:R-:W-:-:S04]  /*1160*/  UIADD3 UR16, UPT, UPT, -UR16, URZ, URZ ;  /* 0x000000ff10107290 */ /* 0x000fc8000fffe1ff */
[----:B------:R-:W-:Y:S02]  /*1170*/  UIMAD UR16, UR8, UR16, UR18 ;  /* 0x00000010081072a4 */ /* 0x000fe4000f8e0212 */
[----:B------:R-:W-:Y:S02]  /*1180*/  UIADD3 UR18, UPT, UPT, -UR18, URZ, URZ ;  /* 0x000000ff12127290 */ /* 0x000fe4000fffe1ff */
[----:B------:R-:W-:Y:S02]  /*1190*/  UIADD3 UR16, UPT, UPT, UR16, UR16, URZ ;  /* 0x0000001010107290 */ /* 0x000fe4000fffe0ff */
[----:B------:R-:W-:Y:S02]  /*11a0*/  UIMAD UR18, UR4, UR18, UR19 ;  /* 0x00000012041272a4 */ /* 0x000fe4000f8e0213 */
[----:B------:R-:W-:-:S04]  /*11b0*/  ULOP3.LUT UR16, UR16, 0x1, UR21, 0xf8, !UPT ;  /* 0x0000000110107892 */ /* 0x000fc8000f8ef815 */
[----:B------:R-:W-:Y:S02]  /*11c0*/  MOV R5, UR18 ;  /* 0x0000001200057c02 */ /* 0x000fe40008000f00 */
[----:B------:R-:W-:Y:S01]  /*11d0*/  MOV R4, UR16 ;  /* 0x0000001000047c02 */ /* 0x000fe20008000f00 */
[----:B------:R-:W-:Y:S06]  /*11e0*/  BRA.U !UP0, `(.L_x_22) ;  /* 0xfffffff908d87547 */ /* 0x000fec000b83ffff */
.L_x_17:
[----:B------:R-:W5:Y:S01]  /*11f0*/  S2UR UR4, SR_CgaCtaId ;  /* 0x00000000000479c3 */ /* 0x000f620000008800 */
[----:B------:R-:W-:Y:S01]  /*1200*/  UMOV UR5, 0x400 ;  /* 0x0000040000057882 */ /* 0x000fe20000000000 */
[----:B------:R-:W-:Y:S01]  /*1210*/  IMAD.U32 R6, R0, -0x80000000, RZ ;  /* 0x8000000000067824 */ /* 0x000fe200078e00ff */
[C---:B------:R-:W-:Y:S01]  /*1220*/  ISETP.NE.AND P0, PT, R2.reuse, 0x1, PT ;  /* 0x000000010200780c */ /* 0x040fe20003f05270 */
[----:B---3--:R-:W-:-:S05]  /*1230*/  VIADD R8, R2, 0x2 ;  /* 0x0000000202087836 */ /* 0x008fca0000000000 */
[----:B------:R-:W-:Y:S01]  /*1240*/  SEL R8, R8, 0x1, P0 ;  /* 0x0000000108087807 */ /* 0x000fe20000000000 */
[----:B-----5:R-:W-:-:S06]  /*1250*/  ULEA UR5, UR4, UR5, 0x18 ;  /* 0x0000000504057291 */ /* 0x020fcc000f8ec0ff */
[----:B--2---:R-:W-:-:S04]  /*1260*/  LEA R3, R2, UR5, 0x3 ;  /* 0x0000000502037c11 */ /* 0x004fc8000f8e18ff */
[----:B------:R-:W2:Y:S02]  /*1270*/  SYNCS.PHASECHK.TRANS64.TRYWAIT P1, [R3+URZ+0x70], R6 ;  /* 0x00007006030075a7 */ /* 0x000ea400080211ff */
[----:B--2---:R-:W-:Y:S05]  /*1280*/  @!P1 BRA `(.L_x_23) ;  /* 0x00000048008c9947 */ /* 0x004fea0003800000 */
.L_x_90:
[----:B------:R-:W-:Y:S02]  /*1290*/  ELECT P2, URZ, PT ;  /* 0x0000000000ff782f */ /* 0x000fe40003840000 */
[----:B------:R-:W-:Y:S01]  /*12a0*/  ISETP.NE.AND P0, PT, R8, 0x2, PT ;  /* 0x000000020800780c */ /* 0x000fe20003f05270 */
[----:B--2---:R-:W-:-:S03]  /*12b0*/  IMAD.MOV.U32 R7, RZ, RZ, RZ ;  /* 0x000000ffff077224 */ /* 0x004fc600078e00ff */
[----:B------:R-:W-:Y:S02]  /*12c0*/  ISETP.EQ.XOR P1, PT, R2, 0x1, !P0 ;  /* 0x000000010200780c */ /* 0x000fe40004722a70 */
[----:B------:R-:W-:Y:S02]  /*12d0*/  SEL R8, R8, RZ, P0 ;  /* 0x000000ff08087207 */ /* 0x000fe40000000000 */
[----:B----4-:R-:W-:Y:S02]  /*12e0*/  SEL R9, RZ, 0x1, !P1 ;  /* 0x00000001ff097807 */ /* 0x010fe40004800000 */
[----:B------:R-:W-:Y:S02]  /*12f0*/  LEA R8, R8, UR5, 0x3 ;  /* 0x0000000508087c11 */ /* 0x000fe4000f8e18ff */
[----:B------:R-:W-:Y:S01]  /*1300*/  @P2 LEA R2, R2, UR5, 0x4 ;  /* 0x0000000502022c11 */ /* 0x000fe2000f8e20ff */
[----:B------:R-:W-:Y:S01]  /*1310*/  @P2 IMAD.MOV.U32 R6, RZ, RZ, -0x1 ;  /* 0xffffffffff062424 */ /* 0x000fe200078e00ff */
[----:B------:R-:W-:Y:S01]  /*1320*/  LOP3.LUT R9, R0, R9, RZ, 0x3c, !PT ;  /* 0x0000000900097212 */ /* 0x000fe200078e3cff */
[----:B------:R-:W-:-:S03]  /*1330*/  IMAD.MOV.U32 R0, RZ, RZ, 0x1 ;  /* 0x00000001ff007424 */ /* 0x000fc600078e00ff */
[----:B------:R3:W-:Y:S01]  /*1340*/  @P2 STS.128 [R2+0x32010], R4 ;  /* 0x0320100402002388 */ /* 0x0007e20000000c00 */
[----:B------:R-:W-:Y:S01]  /*1350*/  IMAD.U32 R10, R9, -0x80000000, RZ ;  /* 0x80000000090a7824 */ /* 0x000fe200078e00ff */
[----:B------:R2:W-:Y:S06]  /*1360*/  MEMBAR.ALL.CTA ;  /* 0x0000000000007992 */ /* 0x0005ec0000008000 */
[----:B--2---:R-:W2:Y:S02]  /*1370*/  FENCE.VIEW.ASYNC.S ;  /* 0x00000000000073c6 */ /* 0x004ea40000000000 */
[----:B--2---:R-:W-:Y:S06]  /*1380*/  BAR.SYNC.DEFER_BLOCKING 0x4, 0x20 ;  /* 0x0100800000007b1d */ /* 0x004fec0000010000 */
[----:B------:R3:W-:Y:S01]  /*1390*/  SYNCS.ARRIVE.TRANS64.ART0 RZ, [R3+URZ+0x60], R0 ;  /* 0x0000600003ff79a7 */ /* 0x0007e200085000ff */
[----:B------:R-:W2:Y:S02]  /*13a0*/  SYNCS.PHASECHK.TRANS64.TRYWAIT P0, [R8+URZ+0x70], R10 ;  /* 0x0000700a080075a7 */ /* 0x000ea400080011ff */
[----:B--23--:R-:W-:Y:S05]  /*13b0*/  @!P0 BRA `(.L_x_24) ;  /* 0x0000004800588947 */ /* 0x00cfea0003800000 */
.L_x_16:
[----:B------:R-:W-:Y:S01]  /*13c0*/  ISETP.NE.AND P0, PT, R72, 0x5, PT ;  /* 0x000000054800780c */ /* 0x000fe20003f05270 */
[----:B------:R-:W-:-:S04]  /*13d0*/  ULEA.HI UR14, UR4, UR4, URZ, 0x1 ;  /* 0x00000004040e7291 */ /* 0x000fc8000f8f08ff */
[----:B------:R-:W-:-:S04]  /*13e0*/  ULOP3.LUT UR22, UR14, 0xfffffffe, URZ, 0xc0, !UPT ;  /* 0xfffffffe0e167892 */ /* 0x000fc8000f8ec0ff */
[----:B------:R-:W-:-:S04]  /*13f0*/  UIADD3 UR15, UPT, UPT, -UR22, UR4, URZ ;  /* 0x00000004160f7290 */ /* 0x000fc8000fffe1ff */
[----:B------:R-:W-:Y:S08]  /*1400*/  @P0 BRA `(.L_x_25) ;  /* 0x0000000800380947 */ /* 0x000ff00003800000 */
[----:B------:R-:W-:Y:S02]  /*1410*/  UMOV UR34, 0x400 ;  /* 0x0000040000227882 */ /* 0x000fe40000000000 */
[----:B------:R-:W-:-:S09]  /*1420*/  ULEA UR34, UR4, UR34, 0x18 ;  /* 0x0000002204227291 */ /* 0x000fd2000f8ec0ff */
[----:B------:R-:W3:Y:S02]  /*1430*/  SYNCS.PHASECHK.TRANS64.TRYWAIT P0, [UR34+0x60], RZ ;  /* 0x000060ffff0075a7 */ /* 0x000ee40008001122 */
[----:B---3--:R-:W-:Y:S05]  /*1440*/  @!P0 BRA `(.L_x_26) ;  /* 0x00000048004c8947 */ /* 0x008fea0003800000 */
.L_x_93:
[----:B------:R-:W4:Y:S01]  /*1450*/  LDS.128 R4, [UR34+0x32010] ;  /* 0x03201022ff047984 */ /* 0x000f220008000c00 */
[----:B---3--:R-:W-:Y:S01]  /*1460*/  HFMA2 R0, -RZ, RZ, 0, 5.9604644775390625e-08 ;  /* 0x00000001ff007431 */ /* 0x008fe200000001ff */
[----:B------:R-:W-:Y:S01]  /*1470*/  UMOV UR37, 0x1 ;  /* 0x0000000100257882 */ /* 0x000fe20000000000 */
[----:B------:R-:W-:Y:S01]  /*1480*/  UMOV UR36, URZ ;  /* 0x000000ff00247c82 */ /* 0x000fe20008000000 */
[----:B------:R3:W-:Y:S06]  /*1490*/  MEMBAR.ALL.CTA ;  /* 0x0000000000007992 */ /* 0x0007ec0000008000 */
[----:B---3--:R-:W3:Y:S02]  /*14a0*/  FENCE.VIEW.ASYNC.S ;  /* 0x00000000000073c6 */ /* 0x008ee40000000000 */
[----:B---3--:R3:W-:Y:S01]  /*14b0*/  SYNCS.ARRIVE.TRANS64.ART0 RZ, [UR34+0x70], R0 ;  /* 0x00007000ffff79a7 */ /* 0x0087e20008500022 */
[----:B----4-:R-:W-:-:S13]  /*14c0*/  ISETP.NE.AND P0, PT, R7, 0x1, PT ;  /* 0x000000010700780c */ /* 0x010fda0003f05270 */
[----:B---3--:R-:W-:Y:S05]  /*14d0*/  @P0 BRA `(.L_x_27) ;  /* 0x00000004009c0947 */ /* 0x008fea0003800000 */
[----:B------:R-:W-:Y:S01]  /*14e0*/  R2UR UR5, R4 ;  /* 0x00000000040572ca */ /* 0x000fe200000e0000 */
[----:B-1----:R-:W-:Y:S01]  /*14f0*/  IMAD.MOV.U32 R8, RZ, RZ, 0x1 ;  /* 0x00000001ff087424 */ /* 0x002fe200078e00ff */
[----:B------:R-:W-:Y:S01]  /*1500*/  R2UR UR12, R5 ;  /* 0x00000000050c72ca */ /* 0x000fe200000e0000 */
[----:B------:R-:W-:Y:S01]  /*1510*/  IMAD.MOV.U32 R2, RZ, RZ, RZ ;  /* 0x000000ffff027224 */ /* 0x000fe200078e00ff */
[----:B------:R-:W-:Y:S01]  /*1520*/  R2UR UR28, R6 ;  /* 0x00000000061c72ca */ /* 0x000fe200000e0000 */
[----:B------:R-:W1:Y:S01]  /*1530*/  LDCU.64 UR48, c[0x0][0x348] ;  /* 0x00006900ff3077ac */ /* 0x000e620008000a00 */
[----:B------:R-:W-:Y:S01]  /*1540*/  UMOV UR37, 0x1 ;  /* 0x0000000100257882 */ /* 0x000fe20000000000 */
[----:B------:R-:W-:-:S12]  /*1550*/  UMOV UR36, URZ ;  /* 0x000000ff00247c82 */ /* 0x000fd80008000000 */
.L_x_33:
[----:B------:R-:W-:Y:S02]  /*1560*/  USHF.L.U32 UR4, UR37, 0x1f, URZ ;  /* 0x0000001f25047899 */ /* 0x000fe400080006ff */
[----:B------:R-:W-:Y:S02]  /*1570*/  ULEA UR6, UR36, UR34, 0x3 ;  /* 0x0000002224067291 */ /* 0x000fe4000f8e18ff */
[----:B-1----:R-:W-:Y:S02]  /*1580*/  UIADD3 UR44, UP2, UPT, UR48, 0xc0, URZ ;  /* 0x000000c0302c7890 */ /* 0x002fe4000ff5e0ff */
[----:B------:R-:W-:Y:S01]  /*1590*/  MOV R0, UR4 ;  /* 0x0000000400007c02 */ /* 0x000fe20008000f00 */
[----:B------:R-:W-:Y:S02]  /*15a0*/  ULEA.HI UR4, UR5, UR5, URZ, 0x1 ;  /* 0x0000000505047291 */ /* 0x000fe4000f8f08ff */
[----:B------:R-:W-:Y:S02]  /*15b0*/  UIADD3 UR46, UP3, UPT, UR48, 0x40, URZ ;  /* 0x00000040302e7890 */ /* 0x000fe4000ff7e0ff */
[----:B------:R1:W3:Y:S01]  /*15c0*/  SYNCS.PHASECHK.TRANS64.TRYWAIT P1, [UR6+0x28], R0 ;  /* 0x00002800ff0075a7 */ /* 0x0002e20008021106 */
[----:B------:R-:W-:-:S02]  /*15d0*/  ULOP3.LUT UR6, UR4, 0xfffffffe, URZ, 0xc0, !UPT ;  /* 0xfffffffe04067892 */ /* 0x000fc4000f8ec0ff */
[----:B------:R-:W-:Y:S02]  /*15e0*/  USHF.R.S32.HI UR4, URZ, 0x1, UR4 ;  /* 0x00000001ff047899 */ /* 0x000fe40008011404 */
[----:B------:R-:W-:Y:S02]  /*15f0*/  UISETP.NE.AND UP4, UPT, UR5, UR6, UPT ;  /* 0x000000060500728c */ /* 0x000fe4000bf85270 */
[----:B------:R-:W-:Y:S02]  /*1600*/  UIADD3 UR7, UPT, UPT, UR4, -0x1, URZ ;  /* 0xffffffff04077890 */ /* 0x000fe4000fffe0ff */
[----:B------:R-:W-:Y:S02]  /*1610*/  UISETP.LT.AND UP4, UPT, UR5, URZ, UP4 ;  /* 0x000000ff0500728c */ /* 0x000fe4000a781270 */
[----:B------:R-:W-:Y:S02]  /*1620*/  UIADD3 UR42, UP1, UPT, UR48, 0x140, URZ ;  /* 0x00000140302a7890 */ /* 0x000fe4000ff3e0ff */
[----:B------:R-:W-:-:S02]  /*1630*/  UIADD3 UR40, UP0, UPT, UR48, 0x1c0, URZ ;  /* 0x000001c030287890 */ /* 0x000fc4000ff1e0ff */
[----:B------:R-:W-:Y:S02]  /*1640*/  ULEA UR27, UR12, UR38, 0x8 ;  /* 0x000000260c1b7291 */ /* 0x000fe4000f8e40ff */
[----:B------:R-:W-:Y:S02]  /*1650*/  UIADD3.X UR45, UPT, UPT, URZ, UR49, URZ, UP2, !UPT ;  /* 0x00000031ff2d7290 */ /* 0x000fe400097fe4ff */
[----:B------:R-:W-:Y:S02]  /*1660*/  UIADD3 UR12, UPT, UPT, UR15, UR12, UR12 ;  /* 0x0000000c0f0c7290 */ /* 0x000fe4000fffe00c */
[----:B------:R-:W-:Y:S02]  /*1670*/  @!UP4 UIADD3 UR7, UPT, UPT, UR4, URZ, URZ ;  /* 0x000000ff0407c290 */ /* 0x000fe4000fffe0ff */
[----:B------:R-:W-:Y:S02]  /*1680*/  UIADD3.X UR47, UPT, UPT, URZ, UR49, URZ, UP3, !UPT ;  /* 0x00000031ff2f7290 */ /* 0x000fe40009ffe4ff */
[----:B------:R-:W-:-:S02]  /*1690*/  UIADD3 UR20, UPT, UPT, UR7, UR7, URZ ;  /* 0x0000000707147290 */ /* 0x000fc4000fffe0ff */
[----:B------:R-:W-:Y:S02]  /*16a0*/  UIADD3.X UR43, UPT, UPT, URZ, UR49, URZ, UP1, !UPT ;  /* 0x00000031ff2b7290 */ /* 0x000fe40008ffe4ff */
[----:B------:R-:W-:Y:S02]  /*16b0*/  UIADD3.X UR41, UPT, UPT, URZ, UR49, URZ, UP0, !UPT ;  /* 0x00000031ff297290 */ /* 0x000fe400087fe4ff */
[----:B------:R-:W-:Y:S02]  /*16c0*/  ULEA UR7, UR7, UR38, 0x8 ;  /* 0x0000002607077291 */ /* 0x000fe4000f8e40ff */
[----:B------:R-:W-:Y:S02]  /*16d0*/  ULOP3.LUT UR20, UR20, 0x1, UR21, 0xf8, !UPT ;  /* 0x0000000114147892 */ /* 0x000fe4000f8ef815 */
[----:B------:R-:W-:Y:S01]  /*16e0*/  UISETP.NE.AND UP2, UPT, UR23, URZ, UPT ;  /* 0x000000ff1700728c */ /* 0x000fe2000bf45270 */
[----:B------:R-:W-:Y:S01]  /*16f0*/  UMOV UR35, URZ ;  /* 0x000000ff00237c82 */ /* 0x000fe20008000000 */
[----:B------:R-:W-:Y:S01]  /*1700*/  UMOV UR18, URZ ;  /* 0x000000ff00127c82 */ /* 0x000fe20008000000 */
[----:B-1----:R-:W-:-:S08]  /*1710*/  UMOV UR10, URZ ;  /* 0x000000ff000a7c82 */ /* 0x002fd00008000000 */
.L_x_31:
[----:B----4-:R-:W-:Y:S02]  /*1720*/  USHF.L.U32 UR6, UR35, 0x7, URZ ;  /* 0x0000000723067899 */ /* 0x010fe400080006ff */
[----:B------:R-:W-:Y:S02]  /*1730*/  UIADD3 UR19, UPT, UPT, UR35, UR35, URZ ;  /* 0x0000002323137290 */ /* 0x000fe4000fffe0ff */
[----:B------:R-:W-:Y:S01]  /*1740*/  ULEA UR5, UR36, UR34, 0x3 ;  /* 0x0000002224057291 */ /* 0x000fe2000f8e18ff */
[----:B-1-3--:R-:W-:Y:S11]  /*1750*/  @P1 BRA `(.L_x_28) ;  /* 0x0000000000101947 */ /* 0x00aff60003800000 */
[----:B------:R-:W-:-:S06]  /*1760*/  USHF.L.U32 UR4, UR37, 0x1f, URZ ;  /* 0x0000001f25047899 */ /* 0x000fcc00080006ff */
[----:B------:R-:W-:-:S04]  /*1770*/  MOV R0, UR4 ;  /* 0x0000000400007c02 */ /* 0x000fc80008000f00 */
[----:B------:R-:W1:Y:S02]  /*1780*/  SYNCS.PHASECHK.TRANS64.TRYWAIT P0, [UR5+0x28], R0 ;  /* 0x00002800ff0075a7 */ /* 0x000e640008001105 */
[----:B-1----:R-:W-:Y:S05]  /*1790*/  @!P0 BRA `(.L_x_29) ;  /* 0x0000004400908947 */ /* 0x002fea0003800000 */
.L_x_28:
[----:B------:R-:W-:Y:S05]  /*17a0*/  BRA.U UP2, `(.L_x_30) ;  /* 0x00000001020c7547 */ /* 0x000fea000b800000 */
[----:B------:R-:W-:-:S13]  /*17b0*/  ELECT P0, URZ, PT ;  /* 0x0000000000ff782f */ /* 0x000fda0003800000 */
[----:B-1----:R-:W-:-:S04]  /*17c0*/  @P0 MOV R0, 0x11800 ;  /* 0x0001180000000802 */ /* 0x002fc80000000f00 */
[----:B------:R3:W-:Y:S03]  /*17d0*/  @P0 SYNCS.ARRIVE.TRANS64 RZ, [UR5], R0 ;  /* 0x00000000ffff09a7 */ /* 0x0007e60008000005 */
.L_x_30:
[----:B------:R-:W-:Y:S01]  /*17e0*/  ULEA UR24, UR36, UR34, 0xe ;  /* 0x0000002224187291 */ /* 0x000fe2000f8e70ff */
[----:B------:R-:W-:Y:S01]  /*17f0*/  PLOP3.LUT P1, PT, PT, PT, PT, 0x80, 0x8 ;  /* 0x000000000008781c */ /* 0x000fe20003f2f070 */
[----:B------:R-:W-:Y:S02]  /*1800*/  ULEA UR16, UR36, UR34, 0xa ;  /* 0x0000002224107291 */ /* 0x000fe4000f8e50ff */
[----:B------:R-:W-:Y:S02]  /*1810*/  ULEA UR8, UR36, UR15, 0x1 ;  /* 0x0000000f24087291 */ /* 0x000fe4000f8e08ff */
[----:B------:R-:W-:Y:S02]  /*1820*/  UIADD3 UR36, UPT, UPT, UR36, 0x1, URZ ;  /* 0x0000000124247890 */ /* 0x000fe4000fffe0ff */
[----:B------:R-:W-:Y:S02]  /*1830*/  UISETP.GT.U32.AND UP0, UPT, UR35, 0x1e, UPT ;  /* 0x0000001e2300788c */ /* 0x000fe4000bf04070 */
[----:B------:R-:W-:-:S02]  /*1840*/  UISETP.NE.AND UP1, UPT, UR36, 0x5, UPT ;  /* 0x000000052400788c */ /* 0x000fc4000bf25270 */
[----:B------:R-:W-:Y:S02]  /*1850*/  ULEA UR8, UR8, UR34, 0xa ;  /* 0x0000002208087291 */ /* 0x000fe4000f8e50ff */
[----:B------:R-:W-:Y:S01]  /*1860*/  USEL UR9, URZ, 0x1, UP1 ;  /* 0x00000001ff097887 */ /* 0x000fe20008800000 */
[----:B------:R-:W-:Y:S01]  /*1870*/  PLOP3.LUT P0, PT, PT, PT, UP0, 0x80, 0x8 ;  /* 0x000000000008781c */ /* 0x000fe20003f0f008 */
[----:B------:R-:W-:Y:S02]  /*1880*/  ULOP3.LUT UR5, UR5, 0xfefffff8, URZ, 0xc0, !UPT ;  /* 0xfefffff805057892 */ /* 0x000fe4000f8ec0ff */
[----:B------:R-:W-:Y:S02]  /*1890*/  ULOP3.LUT UR37, UR37, UR9, URZ, 0x3c, !UPT ;  /* 0x0000000925257292 */ /* 0x000fe4000f8e3cff */
[----:B------:R-:W-:Y:S02]  /*18a0*/  UIADD3 UR4, UPT, UPT, UR24, 0x6400, URZ ;  /* 0x0000640018047890 */ /* 0x000fe4000fffe0ff */
[----:B------:R-:W-:-:S02]  /*18b0*/  USEL UR36, UR36, URZ, UP1 ;  /* 0x000000ff24247287 */ /* 0x000fc40008800000 */
[----:B------:R-:W-:Y:S02]  /*18c0*/  UIADD3 UR24, UPT, UPT, UR24, 0x1a400, URZ ;  /* 0x0001a40018187890 */ /* 0x000fe4000fffe0ff */
[----:B------:R-:W-:Y:S02]  /*18d0*/  UIADD3 UR16, UPT, UPT, UR16, 0x2e400, URZ ;  /* 0x0002e40010107890 */ /* 0x000fe4000fffe0ff */
[----:B------:R-:W-:Y:S01]  /*18e0*/  UIADD3 UR8, UPT, UPT, UR8, 0x2f800, URZ ;  /* 0x0002f80008087890 */ /* 0x000fe2000fffe0ff */
[----:B------:R4:W-:Y:S01]  /*18f0*/  UTMALDG.2D.2CTA [UR4], [UR46], desc[URZ] ;  /* 0x0000ff042e0075b4 */ /* 0x0009e20008209000 */
[----:B------:R-:W-:Y:S02]  /*1900*/  @!UP0 USHF.L.U32 UR32, UR37, 0x1f, URZ ;  /* 0x0000001f25208899 */ /* 0x000fe400080006ff */
[----:B------:R-:W-:Y:S01]  /*1910*/  @!UP0 ULEA UR33, UR36, UR34, 0x3 ;  /* 0x0000002224218291 */ /* 0x000fe2000f8e18ff */
[----:B------:R-:W-:Y:S01]  /*1920*/  UMOV UR26, UR6 ;  /* 0x00000006001a7c82 */ /* 0x000fe20008000000 */
[----:B------:R-:W-:Y:S01]  /*1930*/  UMOV UR25, UR5 ;  /* 0x0000000500197c82 */ /* 0x000fe20008000000 */
[----:B------:R-:W-:Y:S01]  /*1940*/  UMOV UR17, UR5 ;  /* 0x0000000500117c82 */ /* 0x000fe20008000000 */
[----:B-1-3--:R-:W-:Y:S01]  /*1950*/  IMAD.U32 R0, RZ, RZ, UR32 ;  /* 0x00000020ff007e24 */ /* 0x00afe2000f8e00ff */
[----:B------:R-:W-:Y:S01]  /*1960*/  UMOV UR29, 0x30000 ;  /* 0x00030000001d7882 */ /* 0x000fe20000000000 */
[----:B------:R-:W-:Y:S01]  /*1970*/  UMOV UR11, UR19 ;  /* 0x00000013000b7c82 */ /* 0x000fe20008000000 */
[----:B------:R-:W-:Y:S01]  /*1980*/  UMOV UR13, UR28 ;  /* 0x0000001c000d7c82 */ /* 0x000fe20008000000 */
[----:B------:R-:W-:Y:S01]  /*1990*/  UMOV UR9, UR5 ;  /* 0x0000000500097c82 */ /* 0x000fe20008000000 */
[----:B------:R4:W-:Y:S01]  /*19a0*/  UTMALDG.3D.2CTA [UR24], [UR44], desc[URZ] ;  /* 0x0000ff182c0075b4 */ /* 0x0009e20008211000 */
[----:B------:R-:W-:-:S04]  /*19b0*/  UIADD3 UR35, UPT, UPT, UR35, 0x1, URZ ;  /* 0x0000000123237890 */ /* 0x000fc8000fffe0ff */
[----:B------:R-:W-:Y:S01]  /*19c0*/  UISETP.NE.AND UP0, UPT, UR35, 0x20, UPT ;  /* 0x000000202300788c */ /* 0x000fe2000bf05270 */
[----:B------:R4:W-:Y:S01]  /*19d0*/  UTMALDG.3D.2CTA [UR16], [UR42], desc[URZ] ;  /* 0x0000ff102a0075b4 */ /* 0x0009e20008211000 */
[----:B------:R4:W-:Y:S01]  /*19e0*/  UTMALDG.4D.MULTICAST.2CTA [UR8], [UR40], UR29, desc[URZ] ;  /* 0x0000ff08280073b4 */ /* 0x0009e2000821981d */
[----:B------:R4:W1:Y:S06]  /*19f0*/  @!P0 SYNCS.PHASECHK.TRANS64.TRYWAIT P1, [UR33+0x28], R0 ;  /* 0x00002800ff0085a7 */ /* 0x00086c0008021121 */
[----:B------:R-:W-:Y:S05]  /*1a00*/  BRA.U UP0, `(.L_x_31) ;  /* 0xfffffffd00447547 */ /* 0x000fea000b83ffff */
[----:B------:R-:W-:Y:S02]  /*1a10*/  LEA R3, R8, UR34, 0x3 ;  /* 0x0000002208037c11 */ /* 0x000fe4000f8e18ff */
[----:B------:R-:W-:-:S04]  /*1a20*/  SHF.L.U32 R4, R2, 0x1f, RZ ;  /* 0x0000001f02047819 */ /* 0x000fc800000006ff */
[----:B------:R-:W3:Y:S02]  /*1a30*/  SYNCS.PHASECHK.TRANS64.TRYWAIT P0, [R3+URZ+0x60], R4 ;  /* 0x00006004030075a7 */ /* 0x000ee400080011ff */
[----:B---3--:R-:W-:Y:S05]  /*1a40*/  @!P0 BRA `(.L_x_32) ;  /* 0x0000004400048947 */ /* 0x008fea0003800000 */
.L_x_96:
[C---:B------:R-:W-:Y:S01]  /*1a50*/  LEA R4, R8.reuse, UR34, 0x4 ;  /* 0x0000002208047c11 */ /* 0x040fe2000f8e20ff */
[----:B------:R-:W-:Y:S02]  /*1a60*/  VIADD R8, R8, 0x1 ;  /* 0x0000000108087836 */ /* 0x000fe40000000000 */
[----:B----4-:R-:W-:-:S03]  /*1a70*/  IMAD.MOV.U32 R0, RZ, RZ, 0x1 ;  /* 0x00000001ff007424 */ /* 0x010fc600078e00ff */
[----:B---3--:R-:W3:Y:S01]  /*1a80*/  LDS.128 R4, [R4+0x32010] ;  /* 0x0320100004047984 */ /* 0x008ee20000000c00 */
[C---:B-1----:R-:W-:Y:S01]  /*1a90*/  ISETP.NE.AND P1, PT, R8.reuse, 0x2, PT ;  /* 0x000000020800780c */ /* 0x042fe20003f25270 */
[----:B------:R1:W-:Y:S06]  /*1aa0*/  MEMBAR.ALL.CTA ;  /* 0x0000000000007992 */ /* 0x0003ec0000008000 */
[----:B-1----:R-:W1:Y:S01]  /*1ab0*/  FENCE.VIEW.ASYNC.S ;  /* 0x00000000000073c6 */ /* 0x002e620000000000 */
[----:B------:R-:W-:Y:S01]  /*1ac0*/  SEL R8, R8, RZ, P1 ;  /* 0x000000ff08087207 */ /* 0x000fe20000800000 */
[----:B-1----:R1:W-:Y:S01]  /*1ad0*/  SYNCS.ARRIVE.TRANS64.ART0 RZ, [R3+URZ+0x70], R0 ;  /* 0x0000700003ff79a7 */ /* 0x0023e200085000ff */
[----:B---3--:R-:W-:-:S02]  /*1ae0*/  ISETP.NE.AND P0, PT, R7, 0x1, PT ;  /* 0x000000010700780c */ /* 0x008fc40003f05270 */
[----:B------:R-:W-:Y:S02]  /*1af0*/  R2UR UR5, R4 ;  /* 0x00000000040572ca */ /* 0x000fe400000e0000 */
[----:B------:R-:W-:Y:S02]  /*1b00*/  R2UR UR12, R5 ;  /* 0x00000000050c72ca */ /* 0x000fe400000e0000 */
[----:B------:R-:W-:Y:S02]  /*1b10*/  R2UR UR28, R6 ;  /* 0x00000000061c72ca */ /* 0x000fe400000e0000 */
[----:B-1----:R-:W-:-:S04]  /*1b20*/  SEL R3, RZ, 0x1, P1 ;  /* 0x00000001ff037807 */ /* 0x002fc80000800000 */
[----:B------:R-:W-:Y:S01]  /*1b30*/  LOP3.LUT R2, R2, R3, RZ, 0x3c, !PT ;  /* 0x0000000302027212 */ /* 0x000fe200078e3cff */
[----:B------:R-:W-:Y:S08]  /*1b40*/  @!P0 BRA `(.L_x_33) ;  /* 0xfffffff800848947 */ /* 0x000ff0000383ffff */
.L_x_27:
[----:B------:R-:W-:Y:S02]  /*1b50*/  UIADD3 UR5, UPT, UPT, UR36, 0x2, URZ ;  /* 0x0000000224057890 */ /* 0x000fe4000fffe0ff */
[----:B------:R-:W-:-:S04]  /*1b60*/  UISETP.NE.AND UP0, UPT, UR36, 0x4, UPT ;  /* 0x000000042400788c */ /* 0x000fc8000bf05270 */
[----:B------:R-:W-:-:S04]  /*1b70*/  USEL UR5, UR5, 0x1, UP0 ;  /* 0x0000000105057887 */ /* 0x000fc80008000000 */
[----:B------:R-:W-:Y:S02]  /*1b80*/  UIADD3 UR4, UPT, UPT, UR5, 0x1, URZ ;  /* 0x0000000105047890 */ /* 0x000fe4000fffe0ff */
[----:B------:R-:W-:-:S04]  /*1b90*/  UISETP.NE.AND UP1, UPT, UR5, 0x5, UPT ;  /* 0x000000050500788c */ /* 0x000fc8000bf25270 */
[----:B------:R-:W-:Y:S02]  /*1ba0*/  USEL UR4, UR4, 0x1, UP1 ;  /* 0x0000000104047887 */ /* 0x000fe40008800000 */
[----:B------:R-:W-:Y:S02]  /*1bb0*/  UISETP.EQ.XOR UP1, UPT, UR36, 0x4, !UP1 ;  /* 0x000000042400788c */ /* 0x000fe4000cf22a70 */
[----:B------:R-:W-:Y:S02]  /*1bc0*/  UIADD3 UR5, UPT, UPT, UR4, 0x1, URZ ;  /* 0x0000000104057890 */ /* 0x000fe4000fffe0ff */
[----:B------:R-:W-:Y:S02]  /*1bd0*/  UISETP.NE.AND UP0, UPT, UR4, 0x5, UPT ;  /* 0x000000050400788c */ /* 0x000fe4000bf05270 */
[----:B------:R-:W-:Y:S02]  /*1be0*/  UISETP.EQ.XOR UP1, UPT, UR4, 0x5, UP1 ;  /* 0x000000050400788c */ /* 0x000fe40008f22a70 */
[----:B------:R-:W-:-:S04]  /*1bf0*/  USEL UR5, UR5, 0x1, UP0 ;  /* 0x0000000105057887 */ /* 0x000fc80008000000 */
[----:B------:R-:W-:Y:S02]  /*1c00*/  UISETP.EQ.XOR UP1, UPT, UR5, 0x5, UP1 ;  /* 0x000000050500788c */ /* 0x000fe40008f22a70 */
[----:B------:R-:W-:Y:S02]  /*1c10*/  UISETP.NE.AND UP0, UPT, UR5, 0x5, UPT ;  /* 0x000000050500788c */ /* 0x000fe4000bf05270 */
[----:B------:R-:W-:Y:S02]  /*1c20*/  USEL UR4, URZ, 0x1, !UP1 ;  /* 0x00000001ff047887 */ /* 0x000fe4000c800000 */
[----:B------:R-:W-:Y:S02]  /*1c30*/  USEL UR5, UR5, URZ, UP0 ;  /* 0x000000ff05057287 */ /* 0x000fe40008000000 */
[----:B------:R-:W-:Y:S02]  /*1c40*/  ULOP3.LUT UR4, UR37, UR4, URZ, 0x3c, !UPT ;  /* 0x0000000425047292 */ /* 0x000fe4000f8e3cff */
[----:B------:R-:W-:-:S02]  /*1c50*/  ULEA UR5, UR5, UR34, 0x3 ;  /* 0x0000002205057291 */ /* 0x000fc4000f8e18ff */
[----:B------:R-:W-:Y:S02]  /*1c60*/  USHF.L.U32 UR4, UR4, 0x1f, URZ ;  /* 0x0000001f04047899 */ /* 0x000fe400080006ff */
[----:B------:R-:W-:-:S04]  /*1c70*/  UISETP.NE.AND UP0, UPT, UR23, URZ, UPT ;  /* 0x000000ff1700728c */ /* 0x000fc8000bf05270 */
[----:B------:R-:W-:-:S04]  /*1c80*/  MOV R0, UR4 ;  /* 0x0000000400007c02 */ /* 0x000fc80008000f00 */
[----:B------:R-:W3:Y:S02]  /*1c90*/  SYNCS.PHASECHK.TRANS64.TRYWAIT P0, [UR5+0x28], R0 ;  /* 0x00002800ff0075a7 */ /* 0x000ee40008001105 */
[----:B---3--:R-:W-:Y:S05]  /*1ca0*/  @!P0 BRA `(.L_x_34) ;  /* 0x0000004000848947 */ /* 0x008fea0003800000 */
.L_x_98:
[----:B------:R-:W-:Y:S05]  /*1cb0*/  BRA.U UP0, `(.L_x_25) ;  /* 0x00000001000c7547 */ /* 0x000fea000b800000 */
[----:B------:R-:W-:-:S13]  /*1cc0*/  ELECT P0, URZ, PT ;  /* 0x0000000000ff782f */ /* 0x000fda0003800000 */
[----:B---3--:R-:W-:-:S04]  /*1cd0*/  @P0 MOV R0, 0x11800 ;  /* 0x0001180000000802 */ /* 0x008fc80000000f00 */
[----:B------:R4:W-:Y:S03]  /*1ce0*/  @P0 SYNCS.ARRIVE.TRANS64 RZ, [UR5], R0 ;  /* 0x00000000ffff09a7 */ /* 0x0009e60008000005 */
.L_x_25:
[----:B------:R-:W-:-:S13]  /*1cf0*/  ISETP.NE.AND P0, PT, R72, 0x4, PT ;  /* 0x000000044800780c */ /* 0x000fda0003f05270 */
[----:B------:R-:W-:Y:S05]  /*1d00*/  @P0 BRA `(.L_x_35) ;  /* 0x0000000c004c0947 */ /* 0x000fea0003800000 */
[----:B------:R-:W5:Y:S01]  /*1d10*/  S2UR UR12, SR_CgaCtaId ;  /* 0x00000000000c79c3 */ /* 0x000f620000008800 */
[----:B------:R-:W-:Y:S01]  /*1d20*/  NOP ;  /* 0x0000000000007918 */ /* 0x000fe20000000000 */
[----:B------:R-:W-:Y:S02]  /*1d30*/  UMOV UR4, 0x400 ;  /* 0x0000040000047882 */ /* 0x000fe40000000000 */
[----:B-----5:R-:W-:-:S04]  /*1d40*/  ULEA UR12, UR12, UR4, 0x18 ;  /* 0x000000040c0c7291 */ /* 0x020fc8000f8ec0ff */
[----:B------:R-:W-:Y:S06]  /*1d50*/  BAR.SYNC.DEFER_BLOCKING 0x3, 0xa0 ;  /* 0x00c2800000007b1d */ /* 0x000fec0000010000 */
[----:B---34-:R-:W3:Y:S01]  /*1d60*/  LDS R0, [UR12+0x88] ;  /* 0x0000880cff007984 */ /* 0x018ee20008000800 */
[----:B------:R-:W4:Y:S02]  /*1d70*/  SYNCS.PHASECHK.TRANS64.TRYWAIT P0, [UR12+0x60], RZ ;  /* 0x000060ffff0075a7 */ /* 0x000f24000800110c */
[----:B---34-:R-:W-:Y:S05]  /*1d80*/  @!P0 BRA `(.L_x_36) ;  /* 0x00000040006c8947 */ /* 0x018fea0003800000 */
.L_x_100:
[----:B------:R-:W4:Y:S01]  /*1d90*/  LDS R3, [UR12+0x3201c] ;  /* 0x03201c0cff037984 */ /* 0x000f220008000800 */
[----:B---3--:R-:W-:Y:S01]  /*1da0*/  IMAD.MOV.U32 R2, RZ, RZ, 0x1 ;  /* 0x00000001ff027424 */ /* 0x008fe200078e00ff */
[----:B------:R-:W-:Y:S01]  /*1db0*/  R2UR UR36, R0 ;  /* 0x00000000002472ca */ /* 0x000fe200000e0000 */
[----:B------:R-:W-:Y:S01]  /*1dc0*/  UMOV UR34, 0x1 ;  /* 0x0000000100227882 */ /* 0x000fe20000000000 */
[----:B------:R3:W-:Y:S06]  /*1dd0*/  MEMBAR.ALL.CTA ;  /* 0x0000000000007992 */ /* 0x0007ec0000008000 */
[----:B---3--:R-:W3:Y:S01]  /*1de0*/  FENCE.VIEW.ASYNC.S ;  /* 0x00000000000073c6 */ /* 0x008ee20000000000 */
[----:B------:R-:W-:Y:S01]  /*1df0*/  UMOV UR35, 0x1 ;  /* 0x0000000100237882 */ /* 0x000fe20000000000 */
[----:B---3--:R3:W-:Y:S01]  /*1e00*/  SYNCS.ARRIVE.TRANS64.ART0 RZ, [UR12+0x70], R2 ;  /* 0x00007002ffff79a7 */ /* 0x0087e2000850000c */
[----:B----4-:R-:W-:-:S13]  /*1e10*/  ISETP.NE.AND P0, PT, R3, 0x1, PT ;  /* 0x000000010300780c */ /* 0x010fda0003f05270 */
[----:B---3--:R-:W-:Y:S05]  /*1e20*/  @P0 BRA `(.L_x_37) ;  /* 0x0000000800c80947 */ /* 0x008fea0003800000 */
[----:B------:R-:W-:Y:S01]  /*1e30*/  UIADD3 UR4, UPT, UPT, UR36, -0x7ffffe2c, URZ ;  /* 0x800001d424047890 */ /* 0x000fe2000fffe0ff */
[----:B------:R-:W-:Y:S01]  /*1e40*/  HFMA2 R5, -RZ, RZ, 0, 5.9604644775390625e-08 ;  /* 0x00000001ff057431 */ /* 0x000fe200000001ff */
[----:B------:R-:W-:Y:S01]  /*1e50*/  UIADD3 UR10, UPT, UPT, UR36, 0x1d0, URZ ;  /* 0x000001d0240a7890 */ /* 0x000fe2000fffe0ff */
[----:B------:R-:W-:Y:S01]  /*1e60*/  MOV R4, RZ ;  /* 0x000000ff00047202 */ /* 0x000fe20000000f00 */
[----:B-1----:R-:W-:Y:S02]  /*1e70*/  UIADD3 UR8, UPT, UPT, UR36, 0x1d4, URZ ;  /* 0x000001d424087890 */ /* 0x002fe4000fffe0ff */
[----:B------:R-:W-:Y:S02]  /*1e80*/  UIADD3 UR6, UPT, UPT, UR36, -0x7ffffe30, URZ ;  /* 0x800001d024067890 */ /* 0x000fe4000fffe0ff */
[----:B------:R-:W-:Y:S02]  /*1e90*/  UIADD3 UR5, UPT, UPT, UR36, -0x7ffffe18, URZ ;  /* 0x800001e824057890 */ /* 0x000fe4000fffe0ff */
[----:B------:R-:W-:Y:S01]  /*1ea0*/  USHF.R.U32.HI UR16, URZ, 0x1, UR4 ;  /* 0x00000001ff107899 */ /* 0x000fe20008011604 */
[----:B------:R-:W-:Y:S01]  /*1eb0*/  UMOV UR38, 0x10c02000 ;  /* 0x10c0200000267882 */ /* 0x000fe20000000000 */
[----:B------:R-:W-:-:S02]  /*1ec0*/  UIADD3 UR11, UPT, UPT, UR36, 0x1e0, URZ ;  /* 0x000001e0240b7890 */ /* 0x000fc4000fffe0ff */
[----:B------:R-:W-:Y:S02]  /*1ed0*/  UIADD3 UR9, UPT, UPT, UR36, 0x1e8, URZ ;  /* 0x000001e824097890 */ /* 0x000fe4000fffe0ff */
[----:B------:R-:W-:Y:S02]  /*1ee0*/  UIADD3 UR7, UPT, UPT, UR36, -0x7ffffe20, URZ ;  /* 0x800001e024077890 */ /* 0x000fe4000fffe0ff */
[----:B------:R-:W-:Y:S02]  /*1ef0*/  USHF.R.U32.HI UR33, URZ, 0x1, UR10 ;  /* 0x00000001ff217899 */ /* 0x000fe4000801160a */
[----:B------:R-:W-:Y:S02]  /*1f00*/  USHF.R.U32.HI UR29, URZ, 0x1, UR6 ;  /* 0x00000001ff1d7899 */ /* 0x000fe40008011606 */
[----:B------:R-:W-:Y:S02]  /*1f10*/  USHF.R.U32.HI UR25, URZ, 0x1, UR8 ;  /* 0x00000001ff197899 */ /* 0x000fe40008011608 */
[----:B------:R-:W-:-:S02]  /*1f20*/  UIADD3 UR18, UPT, UPT, UR12, 0x2f800, URZ ;  /* 0x0002f8000c127890 */ /* 0x000fc4000fffe0ff */
[----:B------:R-:W-:Y:S02]  /*1f30*/  UIADD3 UR19, UPT, UPT, UR12, 0x2e400, URZ ;  /* 0x0002e4000c137890 */ /* 0x000fe4000fffe0ff */
[----:B------:R-:W-:Y:S02]  /*1f40*/  UIADD3 UR20, UPT, UPT, UR12, 0x6400, URZ ;  /* 0x000064000c147890 */ /* 0x000fe4000fffe0ff */
[----:B------:R-:W-:Y:S02]  /*1f50*/  UIADD3 UR24, UPT, UPT, UR12, 0x1a400, URZ ;  /* 0x0001a4000c187890 */ /* 0x000fe4000fffe0ff */
[----:B------:R-:W-:Y:S02]  /*1f60*/  ULOP3.LUT UR37, UR15, 0x1, URZ, 0x3c, !UPT ;  /* 0x000000010f257892 */ /* 0x000fe4000f8e3cff */
[----:B------:R-:W-:Y:S02]  /*1f70*/  USEL UR35, URZ, 0x4000, UP6 ;  /* 0x00004000ff237887 */ /* 0x000fe4000b000000 */
[----:B------:R-:W-:-:S02]  /*1f80*/  USHF.R.U32.HI UR13, URZ, 0x1a, UR5 ;  /* 0x0000001aff0d7899 */ /* 0x000fc40008011605 */
[----:B------:R-:W-:Y:S02]  /*1f90*/  USEL UR38, UR38, 0x10c00000, !UP5 ;  /* 0x10c0000026267887 */ /* 0x000fe4000e800000 */
[----:B------:R-:W-:Y:S02]  /*1fa0*/  ULOP3.LUT UR16, UR16, 0x60000000, URZ, 0xc0, !UPT ;  /* 0x6000000010107892 */ /* 0x000fe4000f8ec0ff */
[----:B------:R-:W-:Y:S02]  /*1fb0*/  USHF.R.U32.HI UR32, URZ, 0x1a, UR11 ;  /* 0x0000001aff207899 */ /* 0x000fe4000801160b */
[----:B------:R-:W-:Y:S02]  /*1fc0*/  USHF.R.U32.HI UR28, URZ, 0x1a, UR7 ;  /* 0x0000001aff1c7899 */ /* 0x000fe40008011607 */
[----:B------:R-:W-:Y:S02]  /*1fd0*/  USHF.R.U32.HI UR17, URZ, 0x1a, UR9 ;  /* 0x0000001aff117899 */ /* 0x000fe40008011609 */
[----:B------:R-:W-:-:S02]  /*1fe0*/  ULOP3.LUT UR33, UR33, 0x60000000, URZ, 0xc0, !UPT ;  /* 0x6000000021217892 */ /* 0x000fc4000f8ec0ff */
[----:B------:R-:W-:Y:S02]  /*1ff0*/  ULOP3.LUT UR29, UR29, 0x60000000, URZ, 0xc0, !UPT ;  /* 0x600000001d1d7892 */ /* 0x000fe4000f8ec0ff */
[----:B------:R-:W-:Y:S02]  /*2000*/  ULOP3.LUT UR25, UR25, 0x60000000, URZ, 0xc0, !UPT ;  /* 0x6000000019197892 */ /* 0x000fe4000f8ec0ff */
[----:B------:R-:W-:Y:S02]  /*2010*/  USHF.L.U32 UR27, UR34, UR15, URZ ;  /* 0x0000000f221b7299 */ /* 0x000fe400080006ff */
[----:B------:R-:W-:Y:S02]  /*2020*/  USHF.R.U32.HI UR18, URZ, 0x4, UR18 ;  /* 0x00000004ff127899 */ /* 0x000fe40008011612 */
[----:B------:R-:W-:Y:S02]  /*2030*/  USHF.R.U32.HI UR19, URZ, 0x4, UR19 ;  /* 0x00000004ff137899 */ /* 0x000fe40008011613 */
[----:B------:R-:W-:-:S02]  /*2040*/  USHF.R.U32.HI UR20, URZ, 0x4, UR20 ;  /* 0x00000004ff147899 */ /* 0x000fc40008011614 */
[----:B------:R-:W-:Y:S02]  /*2050*/  USHF.R.U32.HI UR24, URZ, 0x4, UR24 ;  /* 0x00000004ff187899 */ /* 0x000fe40008011618 */
[----:B------:R-:W-:Y:S02]  /*2060*/  USHF.L.U32 UR34, UR34, UR37, URZ ;  /* 0x0000002522227299 */ /* 0x000fe400080006ff */
[----:B------:R-:W-:Y:S02]  /*2070*/  UIADD3 UR38, UPT, UPT, UR35, UR38, URZ ;  /* 0x0000002623267290 */ /* 0x000fe4000fffe0ff */
[----:B------:R-:W-:Y:S02]  /*2080*/  ULOP3.LUT UR13, UR16, 0x30, UR13, 0xf8, !UPT ;  /* 0x00000030100d7892 */ /* 0x000fe4000f8ef80d */
[----:B------:R-:W-:Y:S02]  /*2090*/  ULOP3.LUT UR32, UR33, 0x30, UR32, 0xf8, !UPT ;  /* 0x0000003021207892 */ /* 0x000fe4000f8ef820 */
[----:B------:R-:W-:-:S02]  /*20a0*/  ULOP3.LUT UR28, UR29, 0x30, UR28, 0xf8, !UPT ;  /* 0x000000301d1c7892 */ /* 0x000fc4000f8ef81c */
[----:B------:R-:W-:Y:S02]  /*20b0*/  ULOP3.LUT UR17, UR25, 0x30, UR17, 0xf8, !UPT ;  /* 0x0000003019117892 */ /* 0x000fe4000f8ef811 */
[----:B------:R-:W-:Y:S02]  /*20c0*/  ULOP3.LUT UR18, UR18, 0x3fc0, URZ, 0xc0, !UPT ;  /* 0x00003fc012127892 */ /* 0x000fe4000f8ec0ff */
[----:B------:R-:W-:Y:S02]  /*20d0*/  ULOP3.LUT UR19, UR19, 0x3fc0, URZ, 0xc0, !UPT ;  /* 0x00003fc013137892 */ /* 0x000fe4000f8ec0ff */
[----:B------:R-:W-:Y:S02]  /*20e0*/  ULOP3.LUT UR20, UR20, 0x3fc0, URZ, 0xc0, !UPT ;  /* 0x00003fc014147892 */ /* 0x000fe4000f8ec0ff */
[----:B------:R-:W-:Y:S02]  /*20f0*/  ULOP3.LUT UR24, UR24, 0x3fc0, URZ, 0xc0, !UPT ;  /* 0x00003fc018187892 */ /* 0x000fe4000f8ec0ff */
[----:B------:R-:W-:-:S02]  /*2100*/  ULOP3.LUT UR27, UR34, 0xffff, UR27, 0xc8, !UPT ;  /* 0x0000ffff221b7892 */ /* 0x000fc4000f8ec81b */
[----:B------:R-:W-:Y:S02]  /*2110*/  ULOP3.LUT UR51, UR32, UR38, URZ, 0xfc, !UPT ;  /* 0x0000002620337292 */ /* 0x000fe4000f8efcff */
[----:B------:R-:W-:Y:S02]  /*2120*/  ULOP3.LUT UR45, UR28, UR38, URZ, 0xfc, !UPT ;  /* 0x000000261c2d7292 */ /* 0x000fe4000f8efcff */
[----:B------:R-:W-:Y:S02]  /*2130*/  ULOP3.LUT UR41, UR17, UR38, URZ, 0xfc, !UPT ;  /* 0x0000002611297292 */ /* 0x000fe4000f8efcff */
[----:B------:R-:W-:Y:S02]  /*2140*/  ULOP3.LUT UR39, UR13, UR38, URZ, 0xfc, !UPT ;  /* 0x000000260d277292 */ /* 0x000fe4000f8efcff */
[----:B------:R-:W-:Y:S02]  /*2150*/  UISETP.NE.AND UP0, UPT, UR23, URZ, UPT ;  /* 0x000000ff1700728c */ /* 0x000fe4000bf05270 */
[----:B------:R-:W-:-:S02]  /*2160*/  UIADD3 UR26, UPT, UPT, UR12, 0x50, URZ ;  /* 0x000000500c1a7890 */ /* 0x000fc4000fffe0ff */
[----:B------:R-:W-:Y:S02]  /*2170*/  ULOP3.LUT UR18, UR18, 0x10000, URZ, 0xfc, !UPT ;  /* 0x0001000012127892 */ /* 0x000fe4000f8efcff */
[----:B------:R-:W-:Y:S02]  /*2180*/  ULOP3.LUT UR19, UR19, 0x10000, URZ, 0xfc, !UPT ;  /* 0x0001000013137892 */ /* 0x000fe4000f8efcff */
[----:B------:R-:W-:Y:S02]  /*2190*/  ULOP3.LUT UR20, UR20, 0x10000, URZ, 0xfc, !UPT ;  /* 0x0001000014147892 */ /* 0x000fe4000f8efcff */
[----:B------:R-:W-:Y:S02]  /*21a0*/  ULOP3.LUT UR24, UR24, 0x10000, URZ, 0xfc, !UPT ;  /* 0x0001000018187892 */ /* 0x000fe4000f8efcff */
[----:B------:R-:W-:Y:S01]  /*21b0*/  UISETP.NE.AND UP1, UPT, UR23, URZ, UPT ;  /* 0x000000ff1700728c */ /* 0x000fe2000bf25270 */
[----:B------:R-:W-:Y:S01]  /*21c0*/  UMOV UR13, 0x1 ;  /* 0x00000001000d7882 */ /* 0x000fe20000000000 */
[----:B------:R-:W-:Y:S01]  /*21d0*/  UMOV UR34, URZ ;  /* 0x000000ff00227c82 */ /* 0x000fe20008000000 */
[----:B------:R-:W-:Y:S01]  /*21e0*/  UMOV UR33, URZ ;  /* 0x000000ff00217c82 */ /* 0x000fe20008000000 */
[----:B------:R-:W-:Y:S01]  /*21f0*/  UMOV UR50, URZ ;  /* 0x000000ff00327c82 */ /* 0x000fe20008000000 */
[----:B------:R-:W-:Y:S01]  /*2200*/  UMOV UR44, URZ ;  /* 0x000000ff002c7c82 */ /* 0x000fe20008000000 */
[----:B------:R-:W-:Y:S01]  /*2210*/  UMOV UR40, URZ ;  /* 0x000000ff00287c82 */ /* 0x000fe20008000000 */
[----:B------:R-:W-:-:S05]  /*2220*/  UMOV UR38, URZ ;  /* 0x000000ff00267c82 */ /* 0x000fca0008000000 */
.L_x_46:
[----:B------:R-:W-:Y:S01]  /*2230*/  PLOP3.LUT P0, PT, PT, PT, UP0, 0x80, 0x8 ;  /* 0x000000000008781c */ /* 0x000fe20003f0f008 */
[----:B---3--:R-:W-:Y:S01]  /*2240*/  @!UP0 USHF.L.U32 UR17, UR34, 0x1f, URZ ;  /* 0x0000001f22118899 */ /* 0x008fe200080006ff */
[----:B-1----:R-:W-:Y:S01]  /*2250*/  PLOP3.LUT P3, PT, PT, PT, PT, 0x80, 0x8 ;  /* 0x000000000008781c */ /* 0x002fe20003f6f070 */
[----:B------:R-:W-:Y:S01]  /*2260*/  @!UP0 ULEA UR25, UR33, UR12, 0x3 ;  /* 0x0000000c21198291 */ /* 0x000fe2000f8e18ff */
[----:B------:R-:W-:Y:S01]  /*2270*/  PLOP3.LUT P2, PT, PT, PT, PT, 0x8, 0x80 ;  /* 0x000000000080781c */ /* 0x000fe20003f4e170 */
[----:B------:R-:W-:Y:S02]  /*2280*/  @!UP0 USHF.L.U32 UR16, UR13, 0x1f, URZ ;  /* 0x0000001f0d108899 */ /* 0x000fe400080006ff */
[----:B------:R-:W-:Y:S01]  /*2290*/  IMAD.U32 R2, RZ, RZ, UR17 ;  /* 0x00000011ff027e24 */ /* 0x000fe2000f8e00ff */
[----:B------:R-:W-:Y:S02]  /*22a0*/  ULOP3.LUT UR35, UR13, 0x1, URZ, 0x3c, !UPT ;  /* 0x000000010d237892 */ /* 0x000fe4000f8e3cff */
[----:B------:R-:W-:Y:S01]  /*22b0*/  UPLOP3.LUT UP4, UPT, UPT, UPT, UPT, 0x40, 0x4 ;  /* 0x000000000004789c */ /* 0x000fe20003f8e870 */
[----:B------:R-:W-:Y:S01]  /*22c0*/  IMAD.U32 R0, RZ, RZ, UR16 ;  /* 0x00000010ff007e24 */ /* 0x000fe2000f8e00ff */
[----:B------:R-:W-:-:S02]  /*22d0*/  UIMAD UR17, UR35, 0xd0, UR36 ;  /* 0x000000d0231178a4 */ /* 0x000fc4000f8e0224 */
[----:B------:R1:W3:Y:S01]  /*22e0*/  @!P0 SYNCS.PHASECHK.TRANS64.TRYWAIT P3, [UR25], R2 ;  /* 0x00000002ff0085a7 */ /* 0x0002e20008061119 */
[----:B------:R-:W4:Y:S02]  /*22f0*/  @!P0 SYNCS.PHASECHK.TRANS64.TRYWAIT P1, [UR12+0x58], R0 ;  /* 0x00005800ff0085a7 */ /* 0x000f24000802110c */
[----:B----4-:R-:W-:-:S13]  /*2300*/  @!P0 PLOP3.LUT P2, PT, P1, PT, PT, 0x8, 0x80 ;  /* 0x000000000080881c */ /* 0x010fda0000f4e170 */
[----:B-1-3--:R-:W-:Y:S05]  /*2310*/  @!P2 BRA `(.L_x_38) ;  /* 0x000000000010a947 */ /* 0x00afea0003800000 */
[----:B------:R-:W-:-:S06]  /*2320*/  USHF.L.U32 UR13, UR13, 0x1f, URZ ;  /* 0x0000001f0d0d7899 */ /* 0x000fcc00080006ff */
[----:B------:R-:W-:-:S04]  /*2330*/  MOV R0, UR13 ;  /* 0x0000000d00007c02 */ /* 0x000fc80008000f00 */
[----:B------:R-:W1:Y:S02]  /*2340*/  SYNCS.PHASECHK.TRANS64.TRYWAIT P0, [UR12+0x58], R0 ;  /* 0x00005800ff0075a7 */ /* 0x000e64000800110c */
[----:B-1----:R-:W-:Y:S05]  /*2350*/  @!P0 BRA `(.L_x_39) ;  /* 0x0000003c00108947 */ /* 0x002fea0003800000 */
.L_x_38:
[----:B------:R-:W-:Y:S01]  /*2360*/  UMOV UR29, URZ ;  /* 0x000000ff001d7c82 */ /* 0x000fe20008000000 */
.L_x_43:
[----:B-1-34-:R-:W-:Y:S05]  /*2370*/  BRA.U UP0, `(.L_x_40) ;  /* 0x0000000100d07547 */ /* 0x01afea000b800000 */
[----:B------:R-:W-:Y:S02]  /*2380*/  USHF.L.U32 UR25, UR33, 0xa, URZ ;  /* 0x0000000a21197899 */ /* 0x000fe400080006ff */
[----:B------:R-:W-:Y:S02]  /*2390*/  ULEA UR66, UR33, UR19, 0x6 ;  /* 0x0000001321427291 */ /* 0x000fe4000f8e30ff */
[----:B------:R-:W-:Y:S02]  /*23a0*/  UIADD3 UR16, UPT, UPT, UR25, 0x6, URZ ;  /* 0x0000000619107890 */ /* 0x000fe4000fffe0ff */
[----:B------:R-:W-:Y:S02]  /*23b0*/  ULEA UR62, UR33, UR18, 0x7 ;  /* 0x00000012213e7291 */ /* 0x000fe4000f8e38ff */
[----:B------:R-:W-:Y:S02]  /*23c0*/  ULEA UR13, UR33, UR12, 0x3 ;  /* 0x0000000c210d7291 */ /* 0x000fe4000f8e18ff */
[----:B------:R-:W-:Y:S02]  /*23d0*/  UIADD3 UR32, UPT, UPT, UR16, UR24, URZ ;  /* 0x0000001810207290 */ /* 0x000fe4000fffe0ff */
[----:B------:R-:W-:Y:S02]  /*23e0*/  UIADD3 UR64, UPT, UPT, UR66, 0x20, URZ ;  /* 0x0000002042407890 */ /* 0x000fe4000fffe0ff */
[----:B------:R-:W-:Y:S02]  /*23f0*/  UIADD3 UR60, UPT, UPT, UR62, 0x40, URZ ;  /* 0x000000403e3c7890 */ /* 0x000fe4000fffe0ff */
[----:B------:R-:W-:Y:S02]  /*2400*/  UIADD3 UR58, UPT, UPT, UR62, 0x20, URZ ;  /* 0x000000203e3a7890 */ /* 0x000fe4000fffe0ff */
[----:B------:R-:W-:Y:S02]  /*2410*/  UIADD3 UR56, UPT, UPT, UR62, 0x60, URZ ;  /* 0x000000603e387890 */ /* 0x000fe4000fffe0ff */
[----:B------:R-:W-:Y:S02]  /*2420*/  UIADD3 UR54, UPT, UPT, UR25, UR24, URZ ;  /* 0x0000001819367290 */ /* 0x000fe4000fffe0ff */
[----:B------:R-:W-:Y:S02]  /*2430*/  UIADD3 UR52, UPT, UPT, UR25, UR20, URZ ;  /* 0x0000001419347290 */ /* 0x000fe4000fffe0ff */
[----:B------:R-:W-:Y:S02]  /*2440*/  UIADD3 UR48, UPT, UPT, UR24, 0x2, UR25 ;  /* 0x0000000218307890 */ /* 0x000fe4000fffe019 */
[----:B------:R-:W-:Y:S02]  /*2450*/  UIADD3 UR46, UPT, UPT, UR20, 0x2, UR25 ;  /* 0x00000002142e7890 */ /* 0x000fe4000fffe019 */
[----:B------:R-:W-:Y:S02]  /*2460*/  UIADD3 UR42, UPT, UPT, UR24, 0x4, UR25 ;  /* 0x00000004182a7890 */ /* 0x000fe4000fffe019 */
[----:B------:R-:W-:Y:S02]  /*2470*/  UIADD3 UR68, UPT, UPT, UR20, 0x4, UR25 ;  /* 0x0000000414447890 */ /* 0x000fe4000fffe019 */
[----:B------:R-:W-:Y:S02]  /*2480*/  UIADD3 UR28, UPT, UPT, UR13, 0x28, URZ ;  /* 0x000000280d1c7890 */ /* 0x000fe4000fffe0ff */
[----:B------:R-:W-:Y:S01]  /*2490*/  UIADD3 UR16, UPT, UPT, UR16, UR20, URZ ;  /* 0x0000001410107290 */ /* 0x000fe2000fffe0ff */
[----:B------:R-:W-:Y:S01]  /*24a0*/  UMOV UR67, 0x4008 ;  /* 0x0000400800437882 */ /* 0x000fe20000000000 */
        /* <DEDUP_REMOVED lines=11> */
[----:B------:R-:W-:Y:S05]  /*2560*/  @P3 BRA `(.L_x_41) ;  /* 0x0000000000103947 */ /* 0x000fea0003800000 */
[----:B------:R-:W-:Y:S06]  /*2570*/  USHF.L.U32 UR25, UR34, 0x1f, URZ ;  /* 0x0000001f22197899 */ /* 0x000fec00080006ff */
[----:B-1----:R-:W-:Y:S04]  /*2580*/  MOV R0, UR25 ;  /* 0x0000001900007c02 */ /* 0x002fe80008000f00 */
[----:B------:R-:W1:Y:S02]  /*2590*/  SYNCS.PHASECHK.TRANS64.TRYWAIT P0, [UR13], R0 ;  /* 0x00000000ff0075a7 */ /* 0x000e64000800110d */
[----:B-1----:R-:W-:Y:S05]  /*25a0*/  @!P0 BRA `(.L_x_42) ;  /* 0x00000038009c8947 */ /* 0x002fea0003800000 */
.L_x_41:
[----:B------:R3:W-:Y:S01]  /*25b0*/  UTCCP.T.S.2CTA.4x32dp128bit tmem[UR36+0x1d0], gdesc[UR66] ;  /* 0x0001d042240079e7 */ /* 0x0007e20009300000 */
[----:B------:R3:W-:Y:S01]  /*25c0*/  UTCCP.T.S.2CTA.4x32dp128bit tmem[UR36+0x1d4], gdesc[UR64] ;  /* 0x0001d440240079e7 */ /* 0x0007e20009300000 */
[----:B------:R3:W-:Y:S01]  /*25d0*/  UTCCP.T.S.2CTA.4x32dp128bit tmem[UR36+0x1e0], gdesc[UR62] ;  /* 0x0001e03e240079e7 */ /* 0x0007e20009300000 */
[----:B------:R3:W-:Y:S01]  /*25e0*/  UTCCP.T.S.2CTA.4x32dp128bit tmem[UR36+0x1e4], gdesc[UR60] ;  /* 0x0001e43c240079e7 */ /* 0x0007e20009300000 */
[----:B------:R3:W-:Y:S01]  /*25f0*/  UTCCP.T.S.2CTA.4x32dp128bit tmem[UR36+0x1e8], gdesc[UR58] ;  /* 0x0001e83a240079e7 */ /* 0x0007e20009300000 */
[----:B------:R3:W-:Y:S01]  /*2600*/  UTCCP.T.S.2CTA.4x32dp128bit tmem[UR36+0x1ec], gdesc[UR56] ;  /* 0x0001ec38240079e7 */ /* 0x0007e20009300000 */
[----:B------:R3:W-:Y:S01]  /*2610*/  UTCQMMA.2CTA gdesc[UR52], gdesc[UR54], tmem[UR17], tmem[UR50], idesc[UR51], tmem[UR10], UP4 ;  /* 0x000a323634007dea */ /* 0x0007e2000a200311 */
[----:B------:R-:W-:Y:S01]  /*2620*/  UPLOP3.LUT UP4, UPT, UPT, UPT, UPT, 0x80, 0x8 ;  /* 0x000000000008789c */ /* 0x000fe20003f8f070 */
[----:B------:R3:W-:Y:S01]  /*2630*/  UTCQMMA.2CTA gdesc[UR46], gdesc[UR48], tmem[UR17], tmem[UR44], idesc[UR45], tmem[UR6], UPT ;  /* 0x00062c302e007dea */ /* 0x0007e2000ba00311 */
[----:B------:R3:W-:Y:S01]  /*2640*/  UTCQMMA.2CTA gdesc[UR68], gdesc[UR42], tmem[UR17], tmem[UR40], idesc[UR41], tmem[UR8], UPT ;  /* 0x0008282a44007dea */ /* 0x0007e2000ba00311 */
[----:B------:R-:W-:Y:S01]  /*2650*/  UMOV UR70, UR32 ;  /* 0x0000002000467c82 */ /* 0x000fe20008000000 */
[----:B------:R-:W-:Y:S01]  /*2660*/  UMOV UR71, 0x40004040 ;  /* 0x4000404000477882 */ /* 0x000fe20000000000 */
[----:B------:R-:W-:Y:S01]  /*2670*/  UMOV UR72, UR16 ;  /* 0x0000001000487c82 */ /* 0x000fe20008000000 */
[----:B------:R-:W-:Y:S02]  /*2680*/  UMOV UR73, 0x40004040 ;  /* 0x4000404000497882 */ /* 0x000fe40000000000 */
[----:B------:R3:W-:Y:S01]  /*2690*/  UTCQMMA.2CTA gdesc[UR72], gdesc[UR70], tmem[UR17], tmem[UR38], idesc[UR39], tmem[UR4], UPT ;  /* 0x0004264648007dea */ /* 0x0007e2000ba00311 */
[----:B------:R3:W-:Y:S01]  /*26a0*/  UTCBAR.2CTA.MULTICAST [UR28], URZ, UR27 ;  /* 0x000000ff1c0073e9 */ /* 0x0007e2000820081b */
[----:B------:R-:W-:Y:S01]  /*26b0*/  NOP ;  /* 0x0000000000007918 */ /* 0x000fe20000000000 */
.L_x_40:
[----:B------:R-:W-:Y:S01]  /*26c0*/  UIADD3 UR33, UPT, UPT, UR33, 0x1, URZ ;  /* 0x0000000121217890 */ /* 0x000fe2000fffe0ff */
[----:B------:R-:W-:Y:S01]  /*26d0*/  PLOP3.LUT P3, PT, PT, PT, PT, 0x80, 0x8 ;  /* 0x000000000008781c */ /* 0x000fe20003f6f070 */
[----:B------:R-:W-:Y:S02]  /*26e0*/  UISETP.GT.U32.AND UP3, UPT, UR29, 0x1e, UPT ;  /* 0x0000001e1d00788c */ /* 0x000fe4000bf64070 */
[----:B------:R-:W-:Y:S02]  /*26f0*/  UISETP.NE.AND UP2, UPT, UR33, 0x5, UPT ;  /* 0x000000052100788c */ /* 0x000fe4000bf45270 */
[----:B------:R-:W-:Y:S02]  /*2700*/  UISETP.NE.OR UP3, UPT, UR23, URZ, UP3 ;  /* 0x000000ff1700728c */ /* 0x000fe40009f65670 */
[----:B------:R-:W-:Y:S02]  /*2710*/  USEL UR13, URZ, 0x1, UP2 ;  /* 0x00000001ff0d7887 */ /* 0x000fe40009000000 */
[----:B------:R-:W-:Y:S02]  /*2720*/  USEL UR33, UR33, URZ, UP2 ;  /* 0x000000ff21217287 */ /* 0x000fe40009000000 */
[----:B------:R-:W-:Y:S01]  /*2730*/  ULOP3.LUT UR34, UR34, UR13, URZ, 0x3c, !UPT ;  /* 0x0000000d22227292 */ /* 0x000fe2000f8e3cff */
[----:B------:R-:W-:Y:S01]  /*2740*/  PLOP3.LUT P0, PT, PT, PT, UP3, 0x80, 0x8 ;  /* 0x000000000008781c */ /* 0x000fe20003f0f038 */
[----:B------:R-:W-:Y:S03]  /*2750*/  UIADD3 UR29, UPT, UPT, UR29, 0x1, URZ ;  /* 0x000000011d1d7890 */ /* 0x000fe6000fffe0ff */
[----:B------:R-:W-:Y:S02]  /*2760*/  @!UP3 USHF.L.U32 UR13, UR34, 0x1f, URZ ;  /* 0x0000001f220db899 */ /* 0x000fe400080006ff */
[----:B------:R-:W-:Y:S02]  /*2770*/  @!UP3 ULEA UR16, UR33, UR12, 0x3 ;  /* 0x0000000c2110b291 */ /* 0x000fe4000f8e18ff */
[----:B------:R-:W-:Y:S02]  /*2780*/  UISETP.NE.AND UP2, UPT, UR29, 0x20, UPT ;  /* 0x000000201d00788c */ /* 0x000fe4000bf45270 */
[----:B-1----:R-:W-:Y:S05]  /*2790*/  IMAD.U32 R0, RZ, RZ, UR13 ;  /* 0x0000000dff007e24 */ /* 0x002fea000f8e00ff */
[----:B------:R4:W1:Y:S02]  /*27a0*/  @!P0 SYNCS.PHASECHK.TRANS64.TRYWAIT P3, [UR16], R0 ;  /* 0x00000000ff0085a7 */ /* 0x0008640008061110 */
[----:B------:R-:W-:Y:S05]  /*27b0*/  BRA.U UP2, `(.L_x_43) ;  /* 0xfffffff902ec7547 */ /* 0x000fea000b83ffff */
[----:B------:R-:W-:Y:S02]  /*27c0*/  LEA R2, R5, UR12, 0x3 ;  /* 0x0000000c05027c11 */ /* 0x000fe4000f8e18ff */
[----:B------:R-:W-:Y:S01]  /*27d0*/  SHF.L.U32 R3, R4, 0x1f, RZ ;  /* 0x0000001f04037819 */ /* 0x000fe200000006ff */
[----:B------:R-:W-:Y:S06]  /*27e0*/  BRA.U UP1, `(.L_x_44) ;  /* 0x0000000101187547 */ /* 0x000fec000b800000 */
[----:B------:R-:W-:-:S06]  /*27f0*/  USHF.L.U32 UR13, UR35, 0x1f, URZ ;  /* 0x0000001f230d7899 */ /* 0x000fcc00080006ff */
[----:B----4-:R-:W-:Y:S01]  /*2800*/  MOV R0, UR13 ;  /* 0x0000000d00007c02 */ /* 0x010fe20008000f00 */
[----:B------:R-:W-:Y:S02]  /*2810*/  UMOV UR13, 0x3 ;  /* 0x00000003000d7882 */ /* 0x000fe40000000000 */
[----:B------:R4:W-:Y:S01]  /*2820*/  UTCBAR.2CTA.MULTICAST [UR26], URZ, UR13 ;  /* 0x000000ff1a0073e9 */ /* 0x0009e2000820080d */
[----:B------:R4:W-:Y:S01]  /*2830*/  SYNCS.PHASECHK.TRANS64.TRYWAIT PT, [UR12+0x58], R0 ;  /* 0x00005800ff0075a7 */ /* 0x0009e200080e110c */
[----:B------:R-:W-:Y:S02]  /*2840*/  NOP ;  /* 0x0000000000007918 */ /* 0x000fe40000000000 */
.L_x_44:
[----:B------:R-:W5:Y:S02]  /*2850*/  SYNCS.PHASECHK.TRANS64.TRYWAIT P0, [R2+URZ+0x60], R3 ;  /* 0x00006003020075a7 */ /* 0x000f6400080011ff */
[----:B-----5:R-:W-:Y:S05]  /*2860*/  @!P0 BRA `(.L_x_45) ;  /* 0x00000038000c8947 */ /* 0x020fea0003800000 */
.L_x_104:
[C---:B----4-:R-:W-:Y:S01]  /*2870*/  LEA R0, R5.reuse, UR12, 0x4 ;  /* 0x0000000c05007c11 */ /* 0x050fe2000f8e20ff */
[----:B------:R-:W-:Y:S01]  /*2880*/  VIADD R5, R5, 0x1 ;  /* 0x0000000105057836 */ /* 0x000fe20000000000 */
[----:B------:R-:W-:Y:S01]  /*2890*/  UMOV UR13, UR35 ;  /* 0x00000023000d7c82 */ /* 0x000fe20008000000 */
[----:B------:R-:W-:-:S03]  /*28a0*/  IMAD.MOV.U32 R3, RZ, RZ, 0x1 ;  /* 0x00000001ff037424 */ /* 0x000fc600078e00ff */
[----:B------:R-:W4:Y:S01]  /*28b0*/  LDS R0, [R0+0x3201c] ;  /* 0x03201c0000007984 */ /* 0x000f220000000800 */
[C---:B------:R-:W-:Y:S01]  /*28c0*/  ISETP.NE.AND P1, PT, R5.reuse, 0x2, PT ;  /* 0x000000020500780c */ /* 0x040fe20003f25270 */
[----:B------:R5:W-:Y:S06]  /*28d0*/  MEMBAR.ALL.CTA ;  /* 0x0000000000007992 */ /* 0x000bec0000008000 */
[----:B-----5:R-:W5:Y:S01]  /*28e0*/  FENCE.VIEW.ASYNC.S ;  /* 0x00000000000073c6 */ /* 0x020f620000000000 */
[----:B------:R-:W-:Y:S01]  /*28f0*/  SEL R5, R5, RZ, P1 ;  /* 0x000000ff05057207 */ /* 0x000fe20000800000 */
[----:B-----5:R5:W-:Y:S01]  /*2900*/  SYNCS.ARRIVE.TRANS64.ART0 RZ, [R2+URZ+0x70], R3 ;  /* 0x0000700302ff79a7 */ /* 0x020be200085000ff */
[----:B----4-:R-:W-:-:S02]  /*2910*/  ISETP.NE.AND P0, PT, R0, 0x1, PT ;  /* 0x000000010000780c */ /* 0x010fc40003f05270 */
[----:B-----5:R-:W-:-:S04]  /*2920*/  SEL R3, RZ, 0x1, P1 ;  /* 0x00000001ff037807 */ /* 0x020fc80000800000 */
[----:B------:R-:W-:-:S07]  /*2930*/  LOP3.LUT R4, R4, R3, RZ, 0x3c, !PT ;  /* 0x0000000304047212 */ /* 0x000fce00078e3cff */
[----:B------:R-:W-:Y:S05]  /*2940*/  @!P0 BRA `(.L_x_46) ;  /* 0xfffffff800388947 */ /* 0x000fea000383ffff */
.L_x_37:
[----:B------:R-:W-:-:S09]  /*2950*/  UISETP.NE.AND UP0, UPT, UR15, URZ, UPT ;  /* 0x000000ff0f00728c */ /* 0x000fd2000bf05270 */
[----:B------:R-:W-:Y:S05]  /*2960*/  BRA.U UP0, `(.L_x_47) ;  /* 0x00000001006c7547 */ /* 0x000fea000b800000 */
[----:B------:R-:W-:Y:S01]  /*2970*/  USHF.L.U32 UR35, UR35, 0x1f, URZ ;  /* 0x0000001f23237899 */ /* 0x000fe200080006ff */
[----:B------:R-:W-:-:S05]  /*2980*/  MOV R0, UR12 ;  /* 0x0000000c00007c02 */ /* 0x000fca0008000f00 */
[----:B---3--:R-:W-:Y:S02]  /*2990*/  MOV R2, UR35 ;  /* 0x0000002300027c02 */ /* 0x008fe40008000f00 */
[----:B------:R-:W-:-:S04]  /*29a0*/  MOV R3, UR35 ;  /* 0x0000002300037c02 */ /* 0x000fc80008000f00 */
[----:B------:R3:W4:Y:S03]  /*29b0*/  SYNCS.PHASECHK.TRANS64.TRYWAIT P0, [R0+URZ+0x58], R3 ;  /* 0x00005803000075a7 */ /* 0x00072600080011ff */
[----:B----4-:R-:W-:Y:S05]  /*29c0*/  @!P0 NANOSLEEP.SYNCS 0x989680 ;  /* 0x009896800000895d */ /* 0x010fea0003900000 */
[----:B------:R-:W4:Y:S02]  /*29d0*/  @!P0 SYNCS.PHASECHK.TRANS64 P0, [R0+URZ+0x58], R3 ;  /* 0x00005803000085a7 */ /* 0x000f2400080010ff */
[----:B----4-:R-:W-:Y:S05]  /*29e0*/  @P0 BRA `(.L_x_47) ;  /* 0x00000000004c0947 */ /* 0x010fea0003800000 */
.L_x_48:
[----:B----4-:R4:W3:Y:S02]  /*29f0*/  SYNCS.PHASECHK.TRANS64.TRYWAIT P0, [R0+URZ+0x58], R3 ;  /* 0x00005803000075a7 */ /* 0x0108e400080011ff */
[----:B---3--:R-:W-:Y:S05]  /*2a00*/  @!P0 NANOSLEEP.SYNCS 0x989680 ;  /* 0x009896800000895d */ /* 0x008fea0003900000 */
[----:B------:R-:W3:Y:S02]  /*2a10*/  @!P0 SYNCS.PHASECHK.TRANS64 P0, [R0+URZ+0x58], R3 ;  /* 0x00005803000085a7 */ /* 0x000ee400080010ff */
[----:B---3--:R-:W-:Y:S05]  /*2a20*/  @!P0 BRA `(.L_x_48) ;  /* 0xfffffffc00f08947 */ /* 0x008fea000383ffff */
[----:B------:R-:W-:Y:S05]  /*2a30*/  BRA `(.L_x_47) ;  /* 0x0000000000387947 */ /* 0x000fea0003800000 */
.L_x_35:
[----:B------:R-:W-:-:S13]  /*2a40*/  ISETP.NE.AND P0, PT, R72, RZ, PT ;  /* 0x000000ff4800720c */ /* 0x000fda0003f05270 */
[----:B------:R-:W-:Y:S05]  /*2a50*/  @P0 BRA `(.L_x_49) ;  /* 0x00000000002c0947 */ /* 0x000fea0003800000 */
[----:B------:R-:W5:Y:S01]  /*2a60*/  S2UR UR5, SR_CgaCtaId ;  /* 0x00000000000579c3 */ /* 0x000f620000008800 */
[----:B-1----:R-:W-:Y:S01]  /*2a70*/  UMOV UR6, 0x400 ;  /* 0x0000040000067882 */ /* 0x002fe20000000000 */
[----:B------:R-:W-:Y:S01]  /*2a80*/  UMOV UR4, 0x20 ;  /* 0x0000002000047882 */ /* 0x000fe20000000000 */
[----:B------:R-:W-:Y:S01]  /*2a90*/  ELECT P0, URZ, PT ;  /* 0x0000000000ff782f */ /* 0x000fe20003800000 */
[----:B-----5:R-:W-:Y:S02]  /*2aa0*/  ULEA UR5, UR5, UR6, 0x18 ;  /* 0x0000000605057291 */ /* 0x020fe4000f8ec0ff */
[----:B------:R-:W-:-:S04]  /*2ab0*/  UIADD3 UR6, UPT, UPT, -UR4, 0x100000, URZ ;  /* 0x0010000004067890 */ /* 0x000fc8000fffe1ff */
[----:B------:R-:W-:Y:S02]  /*2ac0*/  USHF.L.U32 UR7, UR6, 0xb, URZ ;  /* 0x0000000b06077899 */ /* 0x000fe400080006ff */
[----:B------:R-:W-:Y:S01]  /*2ad0*/  USHF.L.U32 UR6, UR6, 0x1, URZ ;  /* 0x0000000106067899 */ /* 0x000fe200080006ff */
[----:B------:R-:W1:Y:S11]  /*2ae0*/  FENCE.VIEW.ASYNC.S ;  /* 0x00000000000073c6 */ /* 0x000e760000000000 */
[----:B-1----:R1:W3:Y:S01]  /*2af0*/  SYNCS.EXCH.64 URZ, [UR5+0x80], UR6 ;  /* 0x0000800605ff75b2 */ /* 0x0022e20008000100 */
[----:B------:R-:W-:Y:S01]  /*2b00*/  NOP ;  /* 0x0000000000007918 */ /* 0x000fe20000000000 */
.L_x_49:
[----:B------:R-:W-:Y:S01]  /*2b10*/  NOP ;  /* 0x0000000000007918 */ /* 0x000fe20000000000 */
.L_x_47:
[C---:B------:R-:W-:Y:S02]  /*2b20*/  ISETP.NE.AND P0, PT, R72.reuse, RZ, PT ;  /* 0x000000ff4800720c */ /* 0x040fe40003f05270 */
[----:B------:R-:W-:-:S11]  /*2b30*/  ISETP.GT.AND P1, PT, R72, 0x3, PT ;  /* 0x000000034800780c */ /* 0x000fd60003f24270 */
[----:B------:R-:W-:Y:S05]  /*2b40*/  @P0 BRA `(.L_x_50) ;  /* 0x00000000002c0947 */ /* 0x000fea0003800000 */
[----:B-1-3--:R-:W1:Y:S01]  /*2b50*/  S2UR UR5, SR_CgaCtaId ;  /* 0x00000000000579c3 */ /* 0x00ae620000008800 */
[----:B------:R-:W-:Y:S01]  /*2b60*/  UMOV UR6, 0x400 ;  /* 0x0000040000067882 */ /* 0x000fe20000000000 */
[----:B------:R-:W-:Y:S01]  /*2b70*/  UMOV UR4, 0x20 ;  /* 0x0000002000047882 */ /* 0x000fe20000000000 */
[----:B------:R-:W-:Y:S01]  /*2b80*/  ELECT P2, URZ, PT ;  /* 0x0000000000ff782f */ /* 0x000fe20003840000 */
[----:B-1----:R-:W-:Y:S02]  /*2b90*/  ULEA UR5, UR5, UR6, 0x18 ;  /* 0x0000000605057291 */ /* 0x002fe4000f8ec0ff */
[----:B------:R-:W-:-:S04]  /*2ba0*/  UIADD3 UR6, UPT, UPT, -UR4, 0x100000, URZ ;  /* 0x0010000004067890 */ /* 0x000fc8000fffe1ff */
[----:B------:R-:W-:Y:S02]  /*2bb0*/  USHF.L.U32 UR7, UR6, 0xb, URZ ;  /* 0x0000000b06077899 */ /* 0x000fe400080006ff */
[----:B------:R-:W-:Y:S01]  /*2bc0*/  USHF.L.U32 UR6, UR6, 0x1, URZ ;  /* 0x0000000106067899 */ /* 0x000fe200080006ff */
[----:B------:R-:W1:Y:S11]  /*2bd0*/  FENCE.VIEW.ASYNC.S ;  /* 0x00000000000073c6 */ /* 0x000e760000000000 */
[----:B-1----:R1:W3:Y:S01]  /*2be0*/  SYNCS.EXCH.64 URZ, [UR5+0x80], UR6 ;  /* 0x0000800605ff75b2 */ /* 0x0022e20008000100 */
[----:B------:R-:W-:Y:S01]  /*2bf0*/  NOP ;  /* 0x0000000000007918 */ /* 0x000fe20000000000 */
.L_x_50:
[----:B------:R-:W-:Y:S01]  /*2c00*/  NOP ;  /* 0x0000000000007918 */ /* 0x000fe20000000000 */
[----:B------:R-:W-:Y:S01]  /*2c10*/  @P1 NOP ;  /* 0x0000000000001918 */ /* 0x000fe20000000000 */
[----:B------:R-:W-:Y:S05]  /*2c20*/  @P1 BRA `(.L_x_51) ;  /* 0x0000003000041947 */ /* 0x000fea0003800000 */
        /* <DEDUP_REMOVED lines=12> */
.L_x_52:
[----:B------:R-:W-:Y:S01]  /*2cf0*/  NOP ;  /* 0x0000000000007918 */ /* 0x000fe20000000000 */
[----:B------:R-:W-:Y:S05]  /*2d00*/  @P0 BRA `(.L_x_53) ;  /* 0x00000004008c0947 */ /* 0x000fea0003800000 */
[----:B------:R-:W5:Y:S01]  /*2d10*/  S2R R5, SR_CgaCtaId ;  /* 0x0000000000057919 */ /* 0x000f620000008800 */
[----:B---3--:R-:W-:Y:S01]  /*2d20*/  NOP ;  /* 0x0000000000007918 */ /* 0x008fe20000000000 */
[----:B----4-:R-:W-:Y:S02]  /*2d30*/  MOV R0, 0x40 ;  /* 0x0000004000007802 */ /* 0x010fe40000000f00 */
[----:B------:R-:W-:Y:S02]  /*2d40*/  MOV R4, 0x400 ;  /* 0x0000040000047802 */ /* 0x000fe40000000f00 */
[C---:B-----5:R-:W-:Y:S02]  /*2d50*/  LEA R0, R5.reuse, R0, 0x18 ;  /* 0x0000000005007211 */ /* 0x060fe400078ec0ff */
[----:B------:R-:W-:-:S04]  /*2d60*/  LEA R4, R5, R4, 0x18 ;  /* 0x0000000405047211 */ /* 0x000fc800078ec0ff */
[----:B------:R-:W3:Y:S02]  /*2d70*/  LDS.U8 R0, [R0] ;  /* 0x0000000000007984 */ /* 0x000ee40000000000 */
[----:B---3--:R-:W-:-:S13]  /*2d80*/  ISETP.NE.AND P0, PT, R0, RZ, PT ;  /* 0x000000ff0000720c */ /* 0x008fda0003f05270 */
[----:B------:R-:W-:Y:S05]  /*2d90*/  @P0 BRA `(.L_x_54) ;  /* 0x0000000400500947 */ /* 0x000fea0003800000 */
[C---:B------:R-:W-:Y:S02]  /*2da0*/  LOP3.LUT R0, R5.reuse, 0x1, RZ, 0xc0, !PT ;  /* 0x0000000105007812 */ /* 0x040fe400078ec0ff */
[----:B------:R-:W-:Y:S02]  /*2db0*/  LOP3.LUT R10, R5, 0x1, RZ, 0x3c, !PT ;  /* 0x00000001050a7812 */ /* 0x000fe400078e3cff */
[----:B------:R-:W-:-:S13]  /*2dc0*/  ISETP.NE.U32.AND P1, PT, R0, 0x1, PT ;  /* 0x000000010000780c */ /* 0x000fda0003f25070 */
[----:B------:R-:W-:Y:S05]  /*2dd0*/  @!P1 BRA `(.L_x_55) ;  /* 0x0000000000c49947 */ /* 0x000fea0003800000 */
[----:B------:R-:W-:Y:S01]  /*2de0*/  ELECT P0, URZ, PT ;  /* 0x0000000000ff782f */ /* 0x000fe20003800000 */
[----:B------:R-:W-:-:S12]  /*2df0*/  BSSY B0, `(.L_x_55) ;  /* 0x000002f000007945 */ /* 0x000fd80003800000 */
[----:B------:R-:W-:Y:S05]  /*2e00*/  @!P0 BRA `(.L_x_56) ;  /* 0x0000000000b48947 */ /* 0x000fea0003800000 */
[----:B------:R-:W-:-:S05]  /*2e10*/  UMOV UR4, 0x10 ;  /* 0x0000001000047882 */ /* 0x000fca0000000000 */
[----:B------:R-:W-:Y:S04]  /*2e20*/  DEPBAR.LE SB3, 0x36 ;  /* 0x0000bd800000791a */ /* 0x000fe80000000000 */
[----:B------:R-:W3:Y:S02]  /*2e30*/  UTCATOMSWS.2CTA.FIND_AND_SET.ALIGN UP0, UR4, UR4 ;  /* 0x00000004000475e3 */ /* 0x000ee40008200800 */
[----:B---3--:R-:W-:Y:S01]  /*2e40*/  PLOP3.LUT P0, PT, PT, PT, UP0, 0x80, 0x8 ;  /* 0x000000000008781c */ /* 0x008fe20003f0f008 */
[----:B------:R-:W-:-:S03]  /*2e50*/  IMAD.U32 R13, RZ, RZ, UR4 ;  /* 0x00000004ff0d7e24 */ /* 0x000fc6000f8e00ff */
[----:B------:R-:W-:-:S04]  /*2e60*/  SEL R0, RZ, 0xffffffff, !P0 ;  /* 0xffffffffff007807 */ /* 0x000fc80004000000 */
[----:B------:R-:W-:-:S13]  /*2e70*/  ISETP.NE.AND P0, PT, R0, RZ, PT ;  /* 0x000000ff0000720c */ /* 0x000fda0003f05270 */
[----:B------:R-:W-:Y:S05]  /*2e80*/  @P0 BRA `(.L_x_57) ;  /* 0x0000000000240947 */ /* 0x000fea0003800000 */
.L_x_58:
[----:B------:R-:W-:Y:S05]  /*2e90*/  NANOSLEEP 0x64 ;  /* 0x000000640000795d */ /* 0x000fea0003800000 */
[----:B------:R-:W-:-:S05]  /*2ea0*/  UMOV UR4, 0x10 ;  /* 0x0000001000047882 */ /* 0x000fca0000000000 */
[----:B------:R-:W-:Y:S04]  /*2eb0*/  DEPBAR.LE SB3, 0x36 ;  /* 0x0000bd800000791a */ /* 0x000fe80000000000 */
[----:B------:R-:W3:Y:S02]  /*2ec0*/  UTCATOMSWS.2CTA.FIND_AND_SET.ALIGN UP0, UR4, UR4 ;  /* 0x00000004000475e3 */ /* 0x000ee40008200800 */
[----:B---3--:R-:W-:Y:S01]  /*2ed0*/  PLOP3.LUT P0, PT, PT, PT, UP0, 0x80, 0x8 ;  /* 0x000000000008781c */ /* 0x008fe20003f0f008 */
[----:B------:R-:W-:-:S03]  /*2ee0*/  IMAD.U32 R13, RZ, RZ, UR4 ;  /* 0x00000004ff0d7e24 */ /* 0x000fc6000f8e00ff */
[----:B------:R-:W-:-:S04]  /*2ef0*/  SEL R0, RZ, 0xffffffff, !P0 ;  /* 0xffffffffff007807 */ /* 0x000fc80004000000 */
[----:B------:R-:W-:-:S13]  /*2f00*/  ISETP.NE.AND P0, PT, R0, RZ, PT ;  /* 0x000000ff0000720c */ /* 0x000fda0003f05270 */
[----:B------:R-:W-:Y:S05]  /*2f10*/  @!P0 BRA `(.L_x_58) ;  /* 0xfffffffc00dc8947 */ /* 0x000fea000383ffff */
.L_x_57:
[----:B------:R-:W-:Y:S01]  /*2f20*/  MOV R0, 0x60 ;  /* 0x0000006000007802 */ /* 0x000fe20000000f00 */
[----:B------:R-:W-:Y:S02]  /*2f30*/  VIADD R7, R4, 0x88 ;  /* 0x0000008804077836 */ /* 0x000fe40000000000 */
[----:B-1----:R-:W-:Y:S01]  /*2f40*/  IMAD.MOV.U32 R8, RZ, RZ, 0x4 ;  /* 0x00000004ff087424 */ /* 0x002fe200078e00ff */
[----:B------:R-:W-:Y:S02]  /*2f50*/  LEA R11, R5, R0, 0x18 ;  /* 0x00000000050b7211 */ /* 0x000fe400078ec0ff */
[----:B------:R-:W-:-:S03]  /*2f60*/  MOV R0, 0x58 ;  /* 0x0000005800007802 */ /* 0x000fc60000000f00 */
[----:B------:R-:W1:Y:S01]  /*2f70*/  LDS R14, [R11] ;  /* 0x000000000b0e7984 */ /* 0x000e620000000800 */
[----:B------:R-:W-:Y:S01]  /*2f80*/  LEA R3, R5, R0, 0x18 ;  /* 0x0000000005037211 */ /* 0x000fe200078ec0ff */
[----:B-1----:R-:W-:-:S04]  /*2f90*/  IMAD.U32 R14, R14, -0x80000000, RZ ;  /* 0x800000000e0e7824 */ /* 0x002fc800078e00ff */
[----:B------:R-:W1:Y:S02]  /*2fa0*/  SYNCS.PHASECHK.TRANS64.TRYWAIT P0, [R3+URZ], R14 ;  /* 0x0000000e030075a7 */ /* 0x000e6400080011ff */
[----:B-1----:R-:W-:Y:S05]  /*2fb0*/  @P0 BRA `(.L_x_59) ;  /* 0x0000000000080947 */ /* 0x002fea0003800000 */
[----:B------:R-:W1:Y:S02]  /*2fc0*/  SYNCS.PHASECHK.TRANS64.TRYWAIT P0, [R3+URZ], R14 ;  /* 0x0000000e030075a7 */ /* 0x000e6400080011ff */
[----:B-1----:R-:W-:Y:S05]  /*2fd0*/  @!P0 BRA `(.L_x_60) ;  /* 0x00000030004c8947 */ /* 0x002fea0003800000 */
.L_x_59:
[C---:B-1----:R-:W-:Y:S01]  /*2fe0*/  PRMT R3, R10.reuse, 0x654, R3 ;  /* 0x000006540a037816 */ /* 0x042fe20000000003 */
[C---:B------:R-:W-:Y:S01]  /*2ff0*/  IMAD.SHL.U32 R9, R13.reuse, 0x20, RZ ;  /* 0x000000200d097824 */ /* 0x040fe200078e00ff */
[----:B------:R-:W-:Y:S01]  /*3000*/  PRMT R2, R10, 0x654, R7 ;  /* 0x000006540a027816 */ /* 0x000fe20000000007 */
[----:B------:R-:W-:Y:S01]  /*3010*/  IMAD.MOV.U32 R6, RZ, RZ, 0xffff ;  /* 0x0000ffffff067424 */ /* 0x000fe200078e00ff */
[----:B------:R1:W-:Y:S01]  /*3020*/  SYNCS.ARRIVE.TRANS64.RED RZ, [R3+URZ], R8 ;  /* 0x0000000803ff79a7 */ /* 0x0003e200080004ff */
[----:B------:R-:W-:Y:S01]  /*3030*/  IMAD.MOV.U32 R0, RZ, RZ, 0x1 ;  /* 0x00000001ff007424 */ /* 0x000fe200078e00ff */
[----:B------:R3:W-:Y:S01]  /*3040*/  STS [R4+0x88], R9 ;  /* 0x0000880904007388 */ /* 0x0007e20000000800 */
[----:B------:R-:W-:Y:S01]  /*3050*/  VIADD R7, R13, 0x10 ;  /* 0x000000100d077836 */ /* 0x000fe20000000000 */
[----:B------:R-:W-:Y:S02]  /*3060*/  SHF.L.U32 R6, R6, R13, RZ ;  /* 0x0000000d06067219 */ /* 0x000fe400000006ff */
[----:B------:R3:W-:Y:S02]  /*3070*/  STAS [R2.64], R13 ;  /* 0x0000000d02007dbd */ /* 0x0007e4000c0008ff */
[----:B------:R-:W-:-:S04]  /*3080*/  SHF.L.U32 R7, R0, R7, RZ ;  /* 0x0000000700077219 */ /* 0x000fc800000006ff */
[----:B------:R-:W-:Y:S02]  /*3090*/  LOP3.LUT R6, R7, R6, RZ, 0xfc, !PT ;  /* 0x0000000607067212 */ /* 0x000fe400078efcff */
[----:B-1----:R-:W-:-:S04]  /*30a0*/  MOV R8, 0x50 ;  /* 0x0000005000087802 */ /* 0x002fc80000000f00 */
[----:B------:R-:W-:-:S05]  /*30b0*/  LEA R7, R5, R8, 0x18 ;  /* 0x0000000805077211 */ /* 0x000fca00078ec0ff */
[----:B------:R3:W-:Y:S04]  /*30c0*/  ATOMS.OR RZ, [R7], R6 ;  /* 0x0000000607ff738c */ /* 0x0007e80003000000 */
[----:B------:R3:W-:Y:S02]  /*30d0*/  ATOMS.XOR RZ, [R11], R0 ;  /* 0x000000000bff738c */ /* 0x0007e40003800000 */
.L_x_56:
[----:B-12---:R-:W-:Y:S05]  /*30e0*/  BSYNC B0 ;  /* 0x0000000000007941 */ /* 0x006fea0003800000 */
.L_x_55:
[----:B------:R-:W-:Y:S05]  /*30f0*/  @P1 BRA `(.L_x_61) ;  /* 0x0000000000881947 */ /* 0x000fea0003800000 */
[----:B------:R-:W-:Y:S05]  /*3100*/  WARPSYNC.ALL ;  /* 0x0000000000007948 */ /* 0x000fea0003800000 */
[----:B------:R-:W-:Y:S01]  /*3110*/  NOP ;  /* 0x0000000000007918 */ /* 0x000fe20000000000 */
[----:B------:R-:W-:-:S13]  /*3120*/  ELECT P0, URZ, PT ;  /* 0x0000000000ff782f */ /* 0x000fda0003800000 */
[----:B------:R-:W-:Y:S05]  /*3130*/  @!P0 BRA `(.L_x_61) ;  /* 0x0000000000788947 */ /* 0x000fea0003800000 */
[----:B---3--:R-:W-:Y:S02]  /*3140*/  MOV R0, 0x60 ;  /* 0x0000006000007802 */ /* 0x008fe40000000f00 */
[----:B------:R-:W-:Y:S02]  /*3150*/  MOV R2, 0x58 ;  /* 0x0000005800027802 */ /* 0x000fe40000000f00 */
[C---:B------:R-:W-:Y:S02]  /*3160*/  LEA R7, R5.reuse, R0, 0x18 ;  /* 0x0000000005077211 */ /* 0x040fe400078ec0ff */
[----:B------:R-:W-:-:S03]  /*3170*/  LEA R3, R5, R2, 0x18 ;  /* 0x0000000205037211 */ /* 0x000fc600078ec0ff */
[----:B------:R-:W3:Y:S02]  /*3180*/  LDS R0, [R7] ;  /* 0x0000000007007984 */ /* 0x000ee40000000800 */
[----:B-1-3--:R-:W-:-:S04]  /*3190*/  IMAD.U32 R8, R0, -0x80000000, RZ ;  /* 0x8000000000087824 */ /* 0x00afc800078e00ff */
[----:B------:R-:W1:Y:S02]  /*31a0*/  SYNCS.PHASECHK.TRANS64.TRYWAIT P0, [R3+URZ], R8 ;  /* 0x00000008030075a7 */ /* 0x000e6400080011ff */
[----:B-1----:R-:W-:Y:S05]  /*31b0*/  @P0 BRA `(.L_x_62) ;  /* 0x0000000000080947 */ /* 0x002fea0003800000 */
[----:B------:R-:W1:Y:S02]  /*31c0*/  SYNCS.PHASECHK.TRANS64.TRYWAIT P0, [R3+URZ], R8 ;  /* 0x00000008030075a7 */ /* 0x000e6400080011ff */
[----:B-1----:R-:W-:Y:S05]  /*31d0*/  @!P0 BRA `(.L_x_63) ;  /* 0x0000002c00e48947 */ /* 0x002fea0003800000 */
.L_x_62:
[----:B------:R-:W3:Y:S01]  /*31e0*/  LDS R13, [R4+0x88] ;  /* 0x00008800040d7984 */ /* 0x000ee20000000800 */
[----:B------:R-:W-:Y:S01]  /*31f0*/  IMAD.MOV.U32 R2, RZ, RZ, 0xffff ;  /* 0x0000ffffff027424 */ /* 0x000fe200078e00ff */
[----:B-1----:R-:W-:Y:S01]  /*3200*/  PRMT R3, R10, 0x654, R3 ;  /* 0x000006540a037816 */ /* 0x002fe20000000003 */
[----:B------:R-:W-:Y:S02]  /*3210*/  IMAD.MOV.U32 R0, RZ, RZ, 0x1 ;  /* 0x00000001ff007424 */ /* 0x000fe400078e00ff */
[C---:B---3--:R-:W-:Y:S01]  /*3220*/  IMAD.SHL.U32 R11, R13.reuse, 0x20, RZ ;  /* 0x000000200d0b7824 */ /* 0x048fe200078e00ff */
[----:B------:R-:W-:Y:S01]  /*3230*/  SHF.L.U32 R2, R2, R13, RZ ;  /* 0x0000000d02027219 */ /* 0x000fe200000006ff */
[----:B------:R-:W-:-:S03]  /*3240*/  VIADD R9, R13, 0x10 ;  /* 0x000000100d097836 */ /* 0x000fc60000000000 */
[----:B------:R4:W-:Y:S01]  /*3250*/  STS [R4+0x88], R11 ;  /* 0x0000880b04007388 */ /* 0x0009e20000000800 */
[----:B------:R-:W-:Y:S02]  /*3260*/  MOV R6, 0x50 ;  /* 0x0000005000067802 */ /* 0x000fe40000000f00 */
[----:B------:R-:W-:Y:S02]  /*3270*/  SHF.L.U32 R9, R0, R9, RZ ;  /* 0x0000000900097219 */ /* 0x000fe400000006ff */
[----:B------:R-:W-:Y:S02]  /*3280*/  LEA R5, R5, R6, 0x18 ;  /* 0x0000000605057211 */ /* 0x000fe400078ec0ff */
[----:B------:R-:W-:-:S05]  /*3290*/  LOP3.LUT R2, R9, R2, RZ, 0xfc, !PT ;  /* 0x0000000209027212 */ /* 0x000fca00078efcff */
[----:B------:R4:W-:Y:S01]  /*32a0*/  ATOMS.OR RZ, [R5], R2 ;  /* 0x0000000205ff738c */ /* 0x0009e20003000000 */
[----:B------:R4:W-:Y:S03]  /*32b0*/  SYNCS.ARRIVE.TRANS64.RED.A1T0 RZ, [R3+URZ], RZ ;  /* 0x000000ff03ff79a7 */ /* 0x0009e600081004ff */
[----:B------:R4:W-:Y:S01]  /*32c0*/  ATOMS.XOR RZ, [R7], R0 ;  /* 0x0000000007ff738c */ /* 0x0009e20003800000 */
[----:B------:R-:W-:Y:S05]  /*32d0*/  BRA `(.L_x_61) ;  /* 0x0000000000107947 */ /* 0x000fea0003800000 */
.L_x_54:
[----:B------:R-:W-:Y:S02]  /*32e0*/  MOV R3, 0xffffffff ;  /* 0xffffffff00037802 */ /* 0x000fe40000000f00 */
[----:B------:R-:W-:-:S03]  /*32f0*/  MOV R2, 0x3320 ;  /* 0x0000332000027802 */ /* 0x000fc60000000f00 */
[----:B------:R3:W-:Y:S04]  /*3300*/  STS [R4+0x88], R3 ;  /* 0x0000880304007388 */ /* 0x0007e80000000800 */
[----:B-123--:R-:W-:Y:S05]  /*3310*/  CALL.REL.NOINC `($__internal_1_$__cuda_sm10x_tcgen05_guardrail_trap_phase_invalid_during_alloc) ;  /* 0x0000003000147944 */ /* 0x00efea0003c00000 */
.L_x_61:
[----:B------:R-:W-:Y:S05]  /*3320*/  WARPSYNC.ALL ;  /* 0x0000000000007948 */ /* 0x000fea0003800000 */
[----:B------:R-:W-:Y:S01]  /*3330*/  NOP ;  /* 0x0000000000007918 */ /* 0x000fe20000000000 */
.L_x_53:
[----:B---3--:R-:W3:Y:S08]  /*3340*/  S2UR UR4, SR_CgaCtaId ;  /* 0x00000000000479c3 */ /* 0x008ef00000008800 */
[----:B------:R-:W-:Y:S01]  /*3350*/  BAR.SYNC.DEFER_BLOCKING 0x3, 0xa0 ;  /* 0x00c2800000007b1d */ /* 0x000fe20000010000 */
[----:B----4-:R-:W-:Y:S01]  /*3360*/  MOV R3, 0x400 ;  /* 0x0000040000037802 */ /* 0x010fe20000000f00 */
[----:B---3--:R-:W-:-:S05]  /*3370*/  IMAD.U32 R2, RZ, RZ, UR4 ;  /* 0x00000004ff027e24 */ /* 0x008fca000f8e00ff */
[----:B------:R-:W-:-:S05]  /*3380*/  LEA R3, R2, R3, 0x18 ;  /* 0x0000000302037211 */ /* 0x000fca00078ec0ff */
[----:B------:R3:W4:Y:S01]  /*3390*/  LDS R71, [R3+0x88] ;  /* 0x0000880003477984 */ /* 0x0007220000000800 */
[----:B------:R-:W5:Y:S02]  /*33a0*/  SYNCS.PHASECHK.TRANS64.TRYWAIT P0, [R3+URZ+0x60], RZ ;  /* 0x000060ff030075a7 */ /* 0x000f6400080011ff */
[----:B---345:R-:W-:Y:S05]  /*33b0*/  @!P0 BRA `(.L_x_64) ;  /* 0x0000002c00848947 */ /* 0x038fea0003800000 */
.L_x_107:
[----:B------:R-:W4:Y:S01]  /*33c0*/  LDS.128 R60, [R3+0x32010] ;  /* 0x03201000033c7984 */ /* 0x000f220000000c00 */
[----:B------:R-:W-:Y:S01]  /*33d0*/  HFMA2 R0, -RZ, RZ, 0, 5.9604644775390625e-08 ;  /* 0x00000001ff007431 */ /* 0x000fe200000001ff */
[----:B------:R5:W-:Y:S06]  /*33e0*/  MEMBAR.ALL.CTA ;  /* 0x0000000000007992 */ /* 0x000bec0000008000 */
[----:B-----5:R-:W5:Y:S02]  /*33f0*/  FENCE.VIEW.ASYNC.S ;  /* 0x00000000000073c6 */ /* 0x020f640000000000 */
[----:B-----5:R3:W-:Y:S01]  /*3400*/  SYNCS.ARRIVE.TRANS64.ART0 RZ, [R3+URZ+0x70], R0 ;  /* 0x0000700003ff79a7 */ /* 0x0207e200085000ff */
[----:B----4-:R-:W-:-:S13]  /*3410*/  ISETP.NE.AND P0, PT, R63, 0x1, PT ;  /* 0x000000013f00780c */ /* 0x010fda0003f05270 */
[----:B---3--:R-:W-:Y:S05]  /*3420*/  @P0 BRA `(.L_x_65) ;  /* 0x0000002000cc0947 */ /* 0x008fea0003800000 */
[C---:B------:R-:W-:Y:S01]  /*3430*/  ISETP.NE.AND P0, PT, R2.reuse, UR22, PT ;  /* 0x0000001602007c0c */ /* 0x040fe2000bf05270 */
[----:B------:R-:W-:Y:S01]  /*3440*/  USHF.R.U32.HI UR4, URZ, 0x1, UR14 ;  /* 0x00000001ff047899 */ /* 0x000fe2000801160e */
[----:B------:R-:W3:Y:S01]  /*3450*/  S2R R66, SR_LANEID ;  /* 0x0000000000427919 */ /* 0x000ee20000000000 */
[----:B-1----:R-:W1:Y:S01]  /*3460*/  S2UR UR7, SR_CgaCtaId ;  /* 0x00000000000779c3 */ /* 0x002e620000008800 */
[----:B------:R-:W-:Y:S01]  /*3470*/  ISETP.LT.AND P0, PT, R2, RZ, P0 ;  /* 0x000000ff0200720c */ /* 0x000fe20000701270 */
[----:B------:R-:W-:Y:S01]  /*3480*/  UIADD3 UR5, UPT, UPT, UR4, -0x1, URZ ;  /* 0xffffffff04057890 */ /* 0x000fe2000fffe0ff */
[----:B------:R-:W-:Y:S01]  /*3490*/  IADD3 R65, PT, PT, R3, 0x58, RZ ;  /* 0x0000005803417810 */ /* 0x000fe20007ffe0ff */
[----:B------:R-:W-:Y:S01]  /*34a0*/  USHF.L.U32 UR9, UR21, 0x7, URZ ;  /* 0x0000000715097899 */ /* 0x000fe200080006ff */
[----:B------:R-:W-:Y:S01]  /*34b0*/  MOV R70, 0x1 ;  /* 0x0000000100467802 */ /* 0x000fe20000000f00 */
[----:B------:R-:W-:Y:S01]  /*34c0*/  IMAD.MOV.U32 R69, RZ, RZ, RZ ;  /* 0x000000ffff457224 */ /* 0x000fe200078e00ff */
[----:B------:R-:W-:Y:S01]  /*34d0*/  MOV R67, RZ ;  /* 0x000000ff00437202 */ /* 0x000fe20000000f00 */
[----:B------:R-:W-:Y:S01]  /*34e0*/  IMAD.U32 R4, RZ, RZ, UR5 ;  /* 0x00000005ff047e24 */ /* 0x000fe2000f8e00ff */
[----:B------:R-:W4:Y:S01]  /*34f0*/  LDCU.64 UR10, c[0x0][0x348] ;  /* 0x00006900ff0a77ac */ /* 0x000f220008000a00 */
[----:B------:R-:W-:-:S04]  /*3500*/  ULOP3.LUT UR8, UR9, 0x80, URZ, 0xc0, !UPT ;  /* 0x0000008009087892 */ /* 0x000fc8000f8ec0ff */
[----:B------:R-:W-:-:S04]  /*3510*/  @!P0 IMAD R4, RZ, RZ, UR4 ;  /* 0x00000004ff048e24 */ /* 0x000fc8000f8e02ff */
[----:B------:R-:W-:-:S05]  /*3520*/  IMAD.IADD R4, R4, 0x1, R4 ;  /* 0x0000000104047824 */ /* 0x000fca00078e0204 */
[----:B------:R-:W-:-:S07]  /*3530*/  PRMT R65, R4, 0x654, R65 ;  /* 0x0000065404417816 */ /* 0x000fce0000000041 */
.L_x_78:
[----:B--2-4-:R-:W4:Y:S01]  /*3540*/  LDC.64 R8, c[0x0][0x750] ;  /* 0x0001d400ff087b82 */ /* 0x014f220000000a00 */
[----:B------:R-:W-:-:S05]  /*3550*/  IMAD.SHL.U32 R5, R60, 0x100, RZ ;  /* 0x000001003c057824 */ /* 0x000fca00078e00ff */
[----:B------:R-:W-:Y:S02]  /*3560*/  LEA.HI.SX32 R4, R5, R68, 0x1f ;  /* 0x0000004405047211 */ /* 0x000fe400078ffaff */
[----:B------:R-:W3:Y:S01]  /*3570*/  LDC.64 R6, c[0x0][0x758] ;  /* 0x0001d600ff067b82 */ /* 0x000ee20000000a00 */
[----:B----4-:R-:W-:-:S05]  /*3580*/  IMAD.WIDE R8, R62, 0x4, R8 ;  /* 0x000000043e087825 */ /* 0x010fca00078e0208 */
[----:B--2---:R2:W5:Y:S01]  /*3590*/  LDG.E R73, desc[UR30][R8.64] ;  /* 0x0000001e08497981 */ /* 0x004562000c1e1900 */
[----:B---3--:R-:W-:-:S04]  /*35a0*/  IMAD.WIDE R10, R4, 0x4, R6 ;  /* 0x00000004040a7825 */ /* 0x008fc800078e0206 */
[----:B------:R-:W-:Y:S01]  /*35b0*/  IMAD.U32 R4, R67, -0x80000000, RZ ;  /* 0x8000000043047824 */ /* 0x000fe200078e00ff */
[----:B------:R2:W5:Y:S03]  /*35c0*/  LDG.E R63, desc[UR30][R10.64] ;  /* 0x0000001e0a3f7981 */ /* 0x000566000c1e1900 */
[----:B------:R-:W3:Y:S01]  /*35d0*/  SYNCS.PHASECHK.TRANS64.TRYWAIT P0, [R3+URZ+0x50], R4 ;  /* 0x00005004030075a7 */ /* 0x000ee200080011ff */
[----:B------:R-:W-:-:S04]  /*35e0*/  LEA.HI R6, R60, R60, RZ, 0x1 ;  /* 0x0000003c3c067211 */ /* 0x000fc800078f08ff */
[----:B------:R-:W-:-:S04]  /*35f0*/  LOP3.LUT R5, R6, 0xfffffffe, RZ, 0xc0, !PT ;  /* 0xfffffffe06057812 */ /* 0x000fc800078ec0ff */
[----:B------:R-:W-:-:S04]  /*3600*/  ISETP.NE.AND P1, PT, R60, R5, PT ;  /* 0x000000053c00720c */ /* 0x000fc80003f25270 */
[----:B------:R-:W-:Y:S02]  /*3610*/  ISETP.LT.AND P1, PT, R60, RZ, P1 ;  /* 0x000000ff3c00720c */ /* 0x000fe40000f21270 */
[----:B------:R-:W-:Y:S01]  /*3620*/  SHF.R.U32.HI R6, RZ, 0x1, R6 ;  /* 0x00000001ff067819 */ /* 0x000fe20000011606 */
[----:B------:R-:W-:-:S03]  /*3630*/  IMAD.U32 R5, R68, 0x10000, RZ ;  /* 0x0001000044057824 */ /* 0x000fc600078e00ff */
[----:B------:R-:W-:-:S07]  /*3640*/  IADD3 R74, PT, PT, R6, -0x1, RZ ;  /* 0xffffffff064a7810 */ /* 0x000fce0007ffe0ff */
[----:B------:R-:W-:Y:S01]  /*3650*/  @!P1 IADD3 R74, PT, PT, R6, RZ, RZ ;  /* 0x000000ff064a9210 */ /* 0x000fe20007ffe0ff */
[----:B--23--:R-:W-:Y:S06]  /*3660*/  @!P0 BRA `(.L_x_66) ;  /* 0x0000002800ec8947 */ /* 0x00cfec0003800000 */
.L_x_109:
[----:B------:R-:W-:Y:S01]  /*3670*/  IMAD.MOV.U32 R64, RZ, RZ, R62 ;  /* 0x000000ffff407224 */ /* 0x000fe200078e003e */
[----:B------:R-:W-:Y:S01]  /*3680*/  LOP3.LUT R62, R5, 0xe00000, RZ, 0xc0, !PT ;  /* 0x00e00000053e7812 */ /* 0x000fe200078ec0ff */
[----:B------:R-:W-:Y:S01]  /*3690*/  IMAD.SHL.U32 R75, R61, 0x100, RZ ;  /* 0x000001003d4b7824 */ /* 0x000fe200078e00ff */
[----:B------:R-:W-:Y:S01]  /*36a0*/  ISETP.NE.AND P4, PT, R67, RZ, PT ;  /* 0x000000ff4300720c */ /* 0x000fe20003f85270 */
[----:B------:R-:W-:Y:S01]  /*36b0*/  IMAD.MOV.U32 R80, RZ, RZ, R67 ;  /* 0x000000ffff507224 */ /* 0x000fe200078e0043 */
[----:B------:R-:W-:Y:S01]  /*36c0*/  CS2R R78, SRZ ;  /* 0x00000000004e7805 */ /* 0x000fe2000001ff00 */
[----:B------:R-:W-:Y:S01]  /*36d0*/  IMAD.IADD R62, R71, 0x1, R62 ;  /* 0x00000001473e7824 */ /* 0x000fe200078e023e */
[----:B------:R-:W-:Y:S02]  /*36e0*/  CS2R R76, SRZ ;  /* 0x00000000004c7805 */ /* 0x000fe4000001ff00 */
[----:B------:R-:W-:Y:S01]  /*36f0*/  LEA R74, R74, UR8, 0x8 ;  /* 0x000000084a4a7c11 */ /* 0x000fe2000f8e40ff */
[----:B------:R-:W-:-:S07]  /*3700*/  IMAD R62, R67, 0xd0, R62 ;  /* 0x000000d0433e7824 */ /* 0x000fce00078e023e */
.L_x_73:
[----:B------:R-:W-:Y:S01]  /*3710*/  IADD3 R60, PT, PT, R78, 0x3, RZ ;  /* 0x000000034e3c7810 */ /* 0x000fe20007ffe0ff */
[----:B------:R-:W-:Y:S05]  /*3720*/  WARPSYNC.ALL ;  /* 0x0000000000007948 */ /* 0x000fea0003800000 */
[----:B------:R-:W-:Y:S01]  /*3730*/  NOP ;  /* 0x0000000000007918 */ /* 0x000fe20000000000 */
[----:B------:R-:W-:Y:S01]  /*3740*/  SEL R81, R60, R77, !P4 ;  /* 0x0000004d3c517207 */ /* 0x000fe20006000000 */
[----:B------:R-:W-:Y:S01]  /*3750*/  BSSY.RECONVERGENT B0, `(.L_x_67) ;  /* 0x0000073000007945 */ /* 0x000fe20003800200 */
[----:B------:R-:W-:Y:S02]  /*3760*/  LEA R5, R68, R3, 0x7 ;  /* 0x0000000344057211 */ /* 0x000fe400078e38ff */
[----:B------:R-:W-:Y:S02]  /*3770*/  SHF.L.U32 R81, R81, 0x6, RZ ;  /* 0x0000000651517819 */ /* 0x000fe400000006ff */
[----:B--2---:R-:W-:Y:S02]  /*3780*/  IADD3 R8, PT, PT, R5, 0x440, RZ ;  /* 0x0000044005087810 */ /* 0x004fe40007ffe0ff */
[----:B------:R-:W-:Y:S02]  /*3790*/  IADD3 R6, PT, PT, R81, R62, RZ ;  /* 0x0000003e51067210 */ /* 0x000fe40007ffe0ff */
[C---:B------:R-:W-:Y:S02]  /*37a0*/  IADD3 R4, PT, PT, R5.reuse, 0x460, RZ ;  /* 0x0000046005047810 */ /* 0x040fe40007ffe0ff */
[----:B------:R-:W-:Y:S02]  /*37b0*/  R2UR UR4, R6 ;  /* 0x00000000060472ca */ /* 0x000fe400000e0000 */
[C---:B--2---:R-:W-:Y:S02]  /*37c0*/  IADD3 R7, PT, PT, R5.reuse, 0x470, RZ ;  /* 0x0000047005077810 */ /* 0x044fe40007ffe0ff */
[----:B------:R-:W-:Y:S02]  /*37d0*/  SHF.R.U32.HI R95, RZ, 0x3, R8 ;  /* 0x00000003ff5f7819 */ /* 0x000fe40000011608 */
[----:B------:R-:W-:Y:S02]  /*37e0*/  SHF.R.U32.HI R97, RZ, 0x3, R4 ;  /* 0x00000003ff617819 */ /* 0x000fe40000011604 */
[----:B------:R-:W-:Y:S02]  /*37f0*/  SHF.R.U32.HI R82, RZ, 0x3, R7 ;  /* 0x00000003ff527819 */ /* 0x000fe40000011607 */
[C---:B------:R-:W-:Y:S02]  /*3800*/  IADD3 R9, PT, PT, R5.reuse, 0x450, RZ ;  /* 0x0000045005097810 */ /* 0x040fe40007ffe0ff */
[----:B------:R-:W-:Y:S01]  /*3810*/  LOP3.LUT R95, R8, 0x70, R95, 0x78, !PT ;  /* 0x00000070085f7812 */ /* 0x000fe200078e785f */
[----:B------:R-:W2:Y:S01]  /*3820*/  LDTM.x32 R28, tmem[UR4+0x20] ;  /* 0x00002004001c79ee */ /* 0x000ea200082c0000 */
[----:B------:R-:W-:Y:S02]  /*3830*/  R2UR UR4, R6 ;  /* 0x00000000060472ca */ /* 0x000fe400000e0000 */
[----:B------:R-:W-:Y:S02]  /*3840*/  IADD3 R8, PT, PT, R5, 0x400, RZ ;  /* 0x0000040005087810 */ /* 0x000fe40007ffe0ff */
[----:B------:R-:W-:Y:S02]  /*3850*/  SHF.R.U32.HI R96, RZ, 0x3, R9 ;  /* 0x00000003ff607819 */ /* 0x000fe40000011609 */
[----:B------:R-:W-:Y:S02]  /*3860*/  SHF.R.U32.HI R83, RZ, 0x3, R8 ;  /* 0x00000003ff537819 */ /* 0x000fe40000011608 */
[----:B------:R-:W-:Y:S02]  /*3870*/  LOP3.LUT R96, R9, 0x70, R96, 0x78, !PT ;  /* 0x0000007009607812 */ /* 0x000fe400078e7860 */
[----:B------:R-:W-:Y:S02]  /*3880*/  LOP3.LUT R83, R8, 0x70, R83, 0x78, !PT ;  /* 0x0000007008537812 */ /* 0x000fe400078e7853 */
[----:B------:R-:W-:Y:S02]  /*3890*/  LOP3.LUT R97, R4, 0x70, R97, 0x78, !PT ;  /* 0x0000007004617812 */ /* 0x000fe400078e7861 */
[----:B------:R-:W-:Y:S02]  /*38a0*/  IADD3 R4, PT, PT, R5, 0x420, RZ ;  /* 0x0000042005047810 */ /* 0x000fe40007ffe0ff */
[----:B------:R-:W-:Y:S02]  /*38b0*/  LOP3.LUT R82, R7, 0x70, R82, 0x78, !PT ;  /* 0x0000007007527812 */ /* 0x000fe400078e7852 */
[C---:B------:R-:W-:Y:S02]  /*38c0*/  IADD3 R7, PT, PT, R5.reuse, 0x410, RZ ;  /* 0x0000041005077810 */ /* 0x040fe40007ffe0ff */
[----:B------:R-:W-:Y:S02]  /*38d0*/  IADD3 R5, PT, PT, R5, 0x430, RZ ;  /* 0x0000043005057810 */ /* 0x000fe40007ffe0ff */
[----:B------:R-:W-:Y:S01]  /*38e0*/  SHF.R.U32.HI R84, RZ, 0x3, R7 ;  /* 0x00000003ff547819 */ /* 0x000fe20000011607 */
[C---:B--2--5:R-:W-:Y:S01]  /*38f0*/  FMUL R87, R73.reuse, R28 ;  /* 0x0000001c49577220 */ /* 0x064fe20000400000 */
[----:B------:R-:W-:Y:S01]  /*3900*/  SHF.R.U32.HI R85, RZ, 0x3, R4 ;  /* 0x00000003ff557819 */ /* 0x000fe20000011604 */
[C---:B------:R-:W-:Y:S01]  /*3910*/  FMUL R88, R73.reuse, R29 ;  /* 0x0000001d49587220 */ /* 0x040fe20000400000 */
[----:B------:R-:W-:Y:S01]  /*3920*/  SHF.R.U32.HI R86, RZ, 0x3, R5 ;  /* 0x00000003ff567819 */ /* 0x000fe20000011605 */
[----:B------:R-:W-:Y:S01]  /*3930*/  FMUL R89, R73, R30 ;  /* 0x0000001e49597220 */ /* 0x000fe20000400000 */
[----:B------:R-:W-:Y:S01]  /*3940*/  LOP3.LUT R84, R7, 0x70, R84, 0x78, !PT ;  /* 0x0000007007547812 */ /* 0x000fe200078e7854 */
[C---:B------:R-:W-:Y:S01]  /*3950*/  FMUL R90, R73.reuse, R31 ;  /* 0x0000001f495a7220 */ /* 0x040fe20000400000 */
[----:B------:R-:W-:Y:S01]  /*3960*/  LOP3.LUT R85, R4, 0x70, R85, 0x78, !PT ;  /* 0x0000007004557812 */ /* 0x000fe200078e7855 */
[----:B------:R-:W-:Y:S01]  /*3970*/  FMUL R91, R73, R32 ;  /* 0x00000020495b7220 */ /* 0x000fe20000400000 */
[----:B------:R-:W-:Y:S01]  /*3980*/  LOP3.LUT R86, R5, 0x70, R86, 0x78, !PT ;  /* 0x0000007005567812 */ /* 0x000fe200078e7856 */
[C---:B------:R-:W-:Y:S01]  /*3990*/  FMUL R92, R73.reuse, R33 ;  /* 0x00000021495c7220 */ /* 0x040fe20000400000 */
[C---:B------:R-:W-:Y:S01]  /*39a0*/  FMUL R93, R73.reuse, R34 ;  /* 0x00000022495d7220 */ /* 0x040fe20000400000 */
[C---:B------:R-:W-:Y:S01]  /*39b0*/  FMUL R94, R73.reuse, R35 ;  /* 0x00000023495e7220 */ /* 0x040fe20000400000 */
[----:B------:R-:W-:Y:S01]  /*39c0*/  ISETP.NE.AND P0, PT, R76, RZ, PT ;  /* 0x000000ff4c00720c */ /* 0x000fe20003f05270 */
[----:B------:R-:W2:Y:S01]  /*39d0*/  LDTM.x32 R4, tmem[UR4] ;  /* 0x00000004000479ee */ /* 0x000ea200082c0000 */
[C---:B------:R-:W-:Y:S01]  /*39e0*/  FMUL R36, R73.reuse, R36 ;  /* 0x0000002449247220 */ /* 0x040fe20000400000 */
        /* <DEDUP_REMOVED lines=22> */
[C---:B--2---:R-:W-:Y:S01]  /*3b50*/  FMUL R102, R73.reuse, R8 ;  /* 0x0000000849667220 */ /* 0x044fe20000400000 */
        /* <DEDUP_REMOVED lines=9> */
[----:B------:R-:W-:Y:S01]  /*3bf0*/  F2FP.BF16.F32.PACK_AB R8, R88, R87 ;  /* 0x000000575808723e */ /* 0x000fe200000010ff */
        /* <DEDUP_REMOVED lines=10> */
[----:B------:R-:W-:Y:S01]  /*3ca0*/  FMUL R114, R73, R20 ;  /* 0x0000001449727220 */ /* 0x000fe20000400000 */
        /* <DEDUP_REMOVED lines=22> */
[----:B------:R-:W-:Y:S01]  /*3e10*/  FMUL R35, R73, R35 ;  /* 0x0000002349237220 */ /* 0x000fe20000400000 */
[----:B------:R-:W-:Y:S06]  /*3e20*/  @P0 BRA `(.L_x_68) ;  /* 0x0000000000140947 */ /* 0x000fec0003800000 */
[----:B------:R-:W-:Y:S01]  /*3e30*/  ELECT P0, URZ, PT ;  /* 0x0000000000ff782f */ /* 0x000fe20003800000 */
[----:B------:R-:W-:Y:S01]  /*3e40*/  NOP ;  /* 0x0000000000007918 */ /* 0x000fe20000000000 */
[----:B------:R-:W-:Y:S11]  /*3e50*/  LOP3.LUT R67, R67, 0x1, RZ, 0x3c, !PT ;  /* 0x0000000143437812 */ /* 0x000ff600078e3cff */
[----:B------:R-:W-:Y:S04]  /*3e60*/  @P0 IMAD.MOV.U32 R4, RZ, RZ, 0x1 ;  /* 0x00000001ff040424 */ /* 0x000fe800078e00ff */
[----:B------:R2:W-:Y:S03]  /*3e70*/  @P0 SYNCS.ARRIVE.TRANS64.RED.ART0 RZ, [R65+URZ], R4 ;  /* 0x0000000441ff09a7 */ /* 0x0005e600085004ff */
.L_x_68:
[----:B-1----:R-:W-:Y:S05]  /*3e80*/  BSYNC.RECONVERGENT B0 ;  /* 0x0000000000007941 */ /* 0x002fea0003800200 */
.L_x_67:
[----:B------:R-:W-:Y:S01]  /*3e90*/  F2FP.BF16.F32.PACK_AB R20, R53, R52 ;  /* 0x000000343514723e */ /* 0x000fe200000010ff */
[----:B------:R1:W-:Y:S01]  /*3ea0*/  STS.128 [R95], R8 ;  /* 0x000000085f007388 */ /* 0x0003e20000000c00 */
[----:B------:R-:W-:Y:S02]  /*3eb0*/  F2FP.BF16.F32.PACK_AB R21, R55, R54 ;  /* 0x000000363715723e */ /* 0x000fe400000010ff */
[----:B------:R-:W-:Y:S01]  /*3ec0*/  F2FP.BF16.F32.PACK_AB R22, R57, R56 ;  /* 0x000000383916723e */ /* 0x000fe200000010ff */
[----:B------:R3:W-:Y:S01]  /*3ed0*/  STS.128 [R96], R12 ;  /* 0x0000000c60007388 */ /* 0x0007e20000000c00 */
[----:B------:R-:W-:Y:S02]  /*3ee0*/  F2FP.BF16.F32.PACK_AB R23, R59, R58 ;  /* 0x0000003a3b17723e */ /* 0x000fe400000010ff */
[----:B--2---:R-:W-:Y:S01]  /*3ef0*/  F2FP.BF16.F32.PACK_AB R4, R99, R98 ;  /* 0x000000626304723e */ /* 0x004fe200000010ff */
[----:B------:R2:W-:Y:S01]  /*3f00*/  STS.128 [R97], R16 ;  /* 0x0000001061007388 */ /* 0x0005e20000000c00 */
[----:B------:R-:W-:Y:S02]  /*3f10*/  F2FP.BF16.F32.PACK_AB R5, R101, R100 ;  /* 0x000000646505723e */ /* 0x000fe400000010ff */
[----:B------:R-:W-:Y:S01]  /*3f20*/  F2FP.BF16.F32.PACK_AB R6, R103, R102 ;  /* 0x000000666706723e */ /* 0x000fe200000010ff */
[----:B------:R4:W-:Y:S01]  /*3f30*/  STS.128 [R82], R20 ;  /* 0x0000001452007388 */ /* 0x0009e20000000c00 */
[----:B------:R-:W-:Y:S02]  /*3f40*/  F2FP.BF16.F32.PACK_AB R7, R105, R104 ;  /* 0x000000686907723e */ /* 0x000fe400000010ff */
[----:B------:R-:W-:Y:S02]  /*3f50*/  ISETP.NE.AND P2, PT, R72, RZ, PT ;  /* 0x000000ff4800720c */ /* 0x000fe40003f45270 */
[C---:B------:R-:W-:Y:S01]  /*3f60*/  ISETP.GE.U32.AND P3, PT, R76.reuse, 0x6, PT ;  /* 0x000000064c00780c */ /* 0x040fe20003f66070 */
[----:B------:R4:W-:Y:S01]  /*3f70*/  STS.128 [R83], R4 ;  /* 0x0000000453007388 */ /* 0x0009e20000000c00 */
[----:B------:R-:W-:Y:S01]  /*3f80*/  VIADD R76, R76, 0x2 ;  /* 0x000000024c4c7836 */ /* 0x000fe20000000000 */
[----:B-1----:R-:W-:Y:S02]  /*3f90*/  F2FP.BF16.F32.PACK_AB R8, R107, R106 ;  /* 0x0000006a6b08723e */ /* 0x002fe400000010ff */
[----:B------:R-:W-:Y:S02]  /*3fa0*/  F2FP.BF16.F32.PACK_AB R9, R109, R108 ;  /* 0x0000006c6d09723e */ /* 0x000fe400000010ff */
[----:B------:R-:W-:Y:S02]  /*3fb0*/  F2FP.BF16.F32.PACK_AB R10, R111, R110 ;  /* 0x0000006e6f0a723e */ /* 0x000fe400000010ff */
[----:B------:R-:W-:Y:S02]  /*3fc0*/  F2FP.BF16.F32.PACK_AB R11, R113, R112 ;  /* 0x00000070710b723e */ /* 0x000fe400000010ff */
[----:B---3--:R-:W-:Y:S02]  /*3fd0*/  F2FP.BF16.F32.PACK_AB R12, R115, R114 ;  /* 0x00000072730c723e */ /* 0x008fe400000010ff */
[----:B------:R-:W-:Y:S01]  /*3fe0*/  F2FP.BF16.F32.PACK_AB R13, R117, R116 ;  /* 0x00000074750d723e */ /* 0x000fe200000010ff */
[----:B------:R4:W-:Y:S01]  /*3ff0*/  STS.128 [R84], R8 ;  /* 0x0000000854007388 */ /* 0x0009e20000000c00 */
[----:B------:R-:W-:Y:S02]  /*4000*/  F2FP.BF16.F32.PACK_AB R14, R25, R24 ;  /* 0x00000018190e723e */ /* 0x000fe400000010ff */
[----:B------:R-:W-:Y:S02]  /*4010*/  F2FP.BF16.F32.PACK_AB R15, R27, R26 ;  /* 0x0000001a1b0f723e */ /* 0x000fe400000010ff */
[----:B--2---:R-:W-:Y:S02]  /*4020*/  F2FP.BF16.F32.PACK_AB R16, R29, R28 ;  /* 0x0000001c1d10723e */ /* 0x004fe400000010ff */
[----:B------:R-:W-:Y:S01]  /*4030*/  F2FP.BF16.F32.PACK_AB R17, R31, R30 ;  /* 0x0000001e1f11723e */ /* 0x000fe200000010ff */
[----:B------:R4:W-:Y:S01]  /*4040*/  STS.128 [R85], R12 ;  /* 0x0000000c55007388 */ /* 0x0009e20000000c00 */
[----:B------:R-:W-:Y:S02]  /*4050*/  F2FP.BF16.F32.PACK_AB R18, R33, R32 ;  /* 0x000000202112723e */ /* 0x000fe400000010ff */
[----:B------:R-:W-:Y:S05]  /*4060*/  F2FP.BF16.F32.PACK_AB R19, R35, R34 ;  /* 0x000000222313723e */ /* 0x000fea00000010ff */
[----:B------:R4:W-:Y:S01]  /*4070*/  STS.128 [R86], R16 ;  /* 0x0000001056007388 */ /* 0x0009e20000000c00 */
[----:B------:R1:W-:Y:S06]  /*4080*/  MEMBAR.ALL.CTA ;  /* 0x0000000000007992 */ /* 0x0003ec0000008000 */
[----:B-1----:R-:W1:Y:S02]  /*4090*/  FENCE.VIEW.ASYNC.S ;  /* 0x00000000000073c6 */ /* 0x002e640000000000 */
[----:B-1----:R-:W-:Y:S06]  /*40a0*/  BAR.SYNC.DEFER_BLOCKING 0x2, 0x80 ;  /* 0x0082000000007b1d */ /* 0x002fec0000010000 */
[----:B------:R-:W-:Y:S05]  /*40b0*/  @P2 BRA `(.L_x_69) ;  /* 0x0000000000482947 */ /* 0x000fea0003800000 */
[----:B------:R-:W-:Y:S01]  /*40c0*/  PLOP3.LUT P0, PT, PT, PT, PT, 0x80, 0x8 ;  /* 0x000000000008781c */ /* 0x000fe20003f0f070 */
[----:B------:R-:W-:Y:S01]  /*40d0*/  UIADD3 UR12, UP0, UPT, UR10, 0x240, URZ ;  /* 0x000002400a0c7890 */ /* 0x000fe2000ff1e0ff */
[----:B------:R-:W-:Y:S01]  /*40e0*/  IMAD.IADD R81, R75, 0x1, R81 ;  /* 0x000000014b517824 */ /* 0x000fe200078e0251 */
[----:B----4-:R-:W-:Y:S02]  /*40f0*/  IADD3 R4, PT, PT, R3, 0x400, RZ ;  /* 0x0000040003047810 */ /* 0x010fe40007ffe0ff */
[----:B------:R-:W-:Y:S11]  /*4100*/  UIADD3.X UR13, UPT, UPT, URZ, UR11, URZ, UP0, !UPT ;  /* 0x0000000bff0d7290 */ /* 0x000ff600087fe4ff */
[----:B------:R-:W-:Y:S01]  /*4110*/  @!UPT UIADD3 URZ, UPT, UPT, URZ, URZ, URZ ;  /* 0x000000fffffff290 */ /* 0x000fe2000fffe0ff */
.L_x_70:
[----:B------:R-:W-:Y:S02]  /*4120*/  PLOP3.LUT P1, PT, P1, P0, PT, 0xf2, 0x2f ;  /* 0x00000000002f781c */ /* 0x000fe40000f21e72 */
[----:B------:R-:W-:Y:S08]  /*4130*/  @P0 R2UR P1, UR6, R74 ;  /* 0x000000004a0602ca */ /* 0x000ff00000020000 */
[----:B------:R-:W-:Y:S02]  /*4140*/  PLOP3.LUT P1, PT, P1, P0, PT, 0xf2, 0x2f ;  /* 0x00000000002f781c */ /* 0x000fe40000f21e72 */
[----:B------:R-:W-:Y:S08]  /*4150*/  @P0 R2UR.OR P1, UR5, R81 ;  /* 0x00000000510502ca */ /* 0x000ff00000120000 */
[----:B------:R-:W-:Y:S02]  /*4160*/  PLOP3.LUT P1, PT, P1, P0, PT, 0xf2, 0x2f ;  /* 0x00000000002f781c */ /* 0x000fe40000f21e72 */
[----:B------:R-:W-:Y:S08]  /*4170*/  @P0 R2UR.OR P1, UR4, R4 ;  /* 0x00000000040402ca */ /* 0x000ff00000120000 */
[----:B------:R-:W-:Y:S02]  /*4180*/  @P0 PLOP3.LUT P0, PT, P1, PT, PT, 0x80, 0x8 ;  /* 0x000000000008081c */ /* 0x000fe40000f0f070 */
[----:B------:R-:W-:Y:S03]  /*4190*/  PLOP3.LUT P1, PT, PT, PT, PT, 0x80, 0x8 ;  /* 0x000000000008781c */ /* 0x000fe60003f2f070 */
[----:B------:R1:W-:Y:S08]  /*41a0*/  UTMASTG.2D [UR4], [UR12], desc[URZ] ;  /* 0x0000ff040c0073b5 */ /* 0x0003f00008009000 */
[----:B-1----:R-:W-:Y:S05]  /*41b0*/  @P0 BRA.U.ANY `(.L_x_70) ;  /* 0xfffffffd00d80947 */ /* 0x002fea000393ffff */
[----:B------:R0:W-:Y:S01]  /*41c0*/  UTMACMDFLUSH ;  /* 0x00000000000079b7 */ /* 0x0001e20000000000 */
[----:B------:R-:W-:Y:S04]  /*41d0*/  DEPBAR.LE SB0, 0x0 ;  /* 0x000080000000791a */ /* 0x000fe80000000000 */
.L_x_69:
[----:B------:R-:W-:Y:S01]  /*41e0*/  BAR.SYNC.DEFER_BLOCKING 0x2, 0x80 ;  /* 0x0082000000007b1d */ /* 0x000fe20000010000 */
[----:B----4-:R-:W-:Y:S01]  /*41f0*/  FMUL R5, R34, -1.4426950216293334961 ;  /* 0xbfb8aa3b22057820 */ /* 0x010fe20000400000 */
[----:B------:R-:W-:Y:S01]  /*4200*/  FMUL R4, R35, -1.4426950216293334961 ;  /* 0xbfb8aa3b23047820 */ /* 0x000fe20000400000 */
[----:B------:R-:W-:Y:S01]  /*4210*/  FMUL R6, R33, -1.4426950216293334961 ;  /* 0xbfb8aa3b21067820 */ /* 0x000fe20000400000 */
[----:B------:R-:W-:Y:S01]  /*4220*/  FMUL R7, R32, -1.4426950216293334961 ;  /* 0xbfb8aa3b20077820 */ /* 0x000fe20000400000 */
[----:B------:R-:W-:Y:S01]  /*4230*/  FMUL R15, R24, -1.4426950216293334961 ;  /* 0xbfb8aa3b180f7820 */ /* 0x000fe20000400000 */
[----:B------:R-:W-:Y:S01]  /*4240*/  FMUL R11, R28, -1.4426950216293334961 ;  /* 0xbfb8aa3b1c0b7820 */ /* 0x000fe20000400000 */
[----:B------:R-:W-:Y:S01]  /*4250*/  MUFU.EX2 R5, R5 ;  /* 0x0000000500057308 */ /* 0x000fe20000000800 */
[----:B------:R-:W-:Y:S01]  /*4260*/  FMUL R14, R25, -1.4426950216293334961 ;  /* 0xbfb8aa3b190e7820 */ /* 0x000fe20000400000 */
[----:B------:R-:W-:Y:S01]  /*4270*/  FMUL R8, R31, -1.4426950216293334961 ;  /* 0xbfb8aa3b1f087820 */ /* 0x000fe20000400000 */
[----:B------:R-:W-:Y:S01]  /*4280*/  FMUL R10, R29, -1.4426950216293334961 ;  /* 0xbfb8aa3b1d0a7820 */ /* 0x000fe20000400000 */
[----:B------:R-:W-:Y:S01]  /*4290*/  FMUL R13, R26, -1.4426950216293334961 ;  /* 0xbfb8aa3b1a0d7820 */ /* 0x000fe20000400000 */
[----:B------:R-:W-:Y:S01]  /*42a0*/  FMUL R12, R27, -1.4426950216293334961 ;  /* 0xbfb8aa3b1b0c7820 */ /* 0x000fe20000400000 */
[----:B------:R-:W-:Y:S01]  /*42b0*/  LEA R125, R68, R3, 0x6 ;  /* 0x00000003447d7211 */ /* 0x000fe200078e30ff */
[----:B------:R-:W-:Y:S03]  /*42c0*/  FMUL R9, R30, -1.4426950216293334961 ;  /* 0xbfb8aa3b1e097820 */ /* 0x000fe60000400000 */
[----:B------:R-:W-:Y:S01]  /*42d0*/  MUFU.EX2 R4, R4 ;  /* 0x0000000400047308 */ /* 0x000fe20000000800 */
[----:B------:R-:W-:Y:S01]  /*42e0*/  FMUL R16, R117, -1.4426950216293334961 ;  /* 0xbfb8aa3b75107820 */ /* 0x000fe20000400000 */
[C---:B------:R-:W-:Y:S01]  /*42f0*/  IADD3 R127, PT, PT, R125.reuse, 0x4410, RZ ;  /* 0x000044107d7f7810 */ /* 0x040fe20007ffe0ff */
[----:B------:R-:W-:Y:S01]  /*4300*/  FMUL R97, R104, -1.4426950216293334961 ;  /* 0xbfb8aa3b68617820 */ /* 0x000fe20000400000 */
[----:B------:R-:W-:Y:S01]  /*4310*/  IADD3 R126, PT, PT, R125, 0x4420, RZ ;  /* 0x000044207d7e7810 */ /* 0x000fe20007ffe0ff */
[----:B------:R-:W-:Y:S01]  /*4320*/  FMUL R118, R105, -1.4426950216293334961 ;  /* 0xbfb8aa3b69767820 */ /* 0x000fe20000400000 */
[----:B------:R-:W-:Y:S01]  /*4330*/  FMUL R119, R102, -1.4426950216293334961 ;  /* 0xbfb8aa3b66777820 */ /* 0x000fe20000400000 */
[----:B------:R-:W-:Y:S03]  /*4340*/  FMUL R120, R103, -1.4426950216293334961 ;  /* 0xbfb8aa3b67787820 */ /* 0x000fe60000400000 */
[----:B------:R-:W-:Y:S01]  /*4350*/  MUFU.EX2 R6, R6 ;  /* 0x0000000600067308 */ /* 0x000fe20000000800 */
[----:B------:R-:W-:Y:S01]  /*4360*/  FMUL R96, R100, -1.4426950216293334961 ;  /* 0xbfb8aa3b64607820 */ /* 0x000fe20000400000 */
[----:B------:R-:W-:Y:S01]  /*4370*/  FMUL R95, R101, -1.4426950216293334961 ;  /* 0xbfb8aa3b655f7820 */ /* 0x000fe20000400000 */
[----:B------:R-:W-:Y:S01]  /*4380*/  FMUL R22, R98, -1.4426950216293334961 ;  /* 0xbfb8aa3b62167820 */ /* 0x000fe20000400000 */
[----:B------:R-:W-:Y:S01]  /*4390*/  FMUL R21, R99, -1.4426950216293334961 ;  /* 0xbfb8aa3b63157820 */ /* 0x000fe20000400000 */
        /* <DEDUP_REMOVED lines=12> */
[----:B------:R-:W-:Y:S09]  /*4460*/  FMUL R86, R109, -1.4426950216293334961 ;  /* 0xbfb8aa3b6d567820 */ /* 0x000ff20000400000 */
[----:B------:R-:W-:Y:S10]  /*4470*/  MUFU.EX2 R81, R81 ;  /* 0x0000005100517308 */ /* 0x000ff40000000800 */
        /* <DEDUP_REMOVED lines=25> */
[----:B------:R-:W1:Y:S02]  /*4610*/  MUFU.EX2 R19, R19 ;  /* 0x0000001300137308 */ /* 0x000e640000000800 */
[----:B-1----:R-:W-:Y:S01]  /*4620*/  FADD R19, R19, 1 ;  /* 0x3f80000013137421 */ /* 0x002fe20000000000 */
[----:B------:R-:W-:Y:S01]  /*4630*/  FADD R22, R22, 1 ;  /* 0x3f80000016167421 */ /* 0x000fe20000000000 */
[----:B------:R-:W-:Y:S01]  /*4640*/  FADD R21, R21, 1 ;  /* 0x3f80000015157421 */ /* 0x000fe20000000000 */
[----:B------:R-:W-:Y:S01]  /*4650*/  FADD R20, R20, 1 ;  /* 0x3f80000014147421 */ /* 0x000fe20000000000 */
[----:B------:R-:W-:Y:S04]  /*4660*/  FADD R7, R7, 1 ;  /* 0x3f80000007077421 */ /* 0x000fe80000000000 */
[----:B------:R-:W1:Y:S01]  /*4670*/  MUFU.RCP R123, R22 ;  /* 0x00000016007b7308 */ /* 0x000e620000001000 */
[----:B------:R-:W-:Y:S01]  /*4680*/  FADD R122, R95, 1 ;  /* 0x3f8000005f7a7421 */ /* 0x000fe20000000000 */
[----:B------:R-:W-:Y:S01]  /*4690*/  FADD R14, R14, 1 ;  /* 0x3f8000000e0e7421 */ /* 0x000fe20000000000 */
[----:B------:R-:W-:Y:S01]  /*46a0*/  FADD R10, R10, 1 ;  /* 0x3f8000000a0a7421 */ /* 0x000fe20000000000 */
[----:B------:R-:W-:Y:S01]  /*46b0*/  FADD R5, R5, 1 ;  /* 0x3f80000005057421 */ /* 0x000fe20000000000 */
[----:B------:R-:W-:Y:S01]  /*46c0*/  FADD R4, R4, 1 ;  /* 0x3f80000004047421 */ /* 0x000fe20000000000 */
[----:B------:R-:W-:Y:S01]  /*46d0*/  FADD R6, R6, 1 ;  /* 0x3f80000006067421 */ /* 0x000fe20000000000 */
[----:B------:R-:W-:Y:S03]  /*46e0*/  FADD R121, R96, 1 ;  /* 0x3f80000060797421 */ /* 0x000fe60000000000 */
[----:B------:R-:W2:Y:S01]  /*46f0*/  MUFU.RCP R7, R7 ;  /* 0x0000000700077308 */ /* 0x000ea20000001000 */
[----:B------:R-:W-:Y:S01]  /*4700*/  FADD R96, R18, 1 ;  /* 0x3f80000012607421 */ /* 0x000fe20000000000 */
[----:B------:R-:W-:Y:S01]  /*4710*/  FADD R18, R16, 1 ;  /* 0x3f80000010127421 */ /* 0x000fe20000000000 */
[----:B------:R-:W-:Y:S01]  /*4720*/  FADD R15, R15, 1 ;  /* 0x3f8000000f0f7421 */ /* 0x000fe20000000000 */
[----:B------:R-:W-:Y:S01]  /*4730*/  FADD R11, R11, 1 ;  /* 0x3f8000000b0b7421 */ /* 0x000fe20000000000 */
[----:B------:R-:W-:Y:S01]  /*4740*/  FADD R23, R23, 1 ;  /* 0x3f80000017177421 */ /* 0x000fe20000000000 */
[----:B------:R-:W-:Y:S01]  /*4750*/  FADD R8, R8, 1 ;  /* 0x3f80000008087421 */ /* 0x000fe20000000000 */
[----:B------:R-:W-:Y:S03]  /*4760*/  FADD R17, R17, 1 ;  /* 0x3f80000011117421 */ /* 0x000fe60000000000 */
[----:B------:R-:W3:Y:S01]  /*4770*/  MUFU.RCP R5, R5 ;  /* 0x0000000500057308 */ /* 0x000ee20000001000 */
[----:B-1----:R-:W-:Y:S01]  /*4780*/  FMUL R98, R98, R123 ;  /* 0x0000007b62627220 */ /* 0x002fe20000400000 */
[----:B------:R-:W-:Y:S01]  /*4790*/  FADD R13, R13, 1 ;  /* 0x3f8000000d0d7421 */ /* 0x000fe20000000000 */
[----:B------:R-:W-:Y:S01]  /*47a0*/  FADD R9, R9, 1 ;  /* 0x3f80000009097421 */ /* 0x000fe20000000000 */
[----:B------:R-:W-:Y:S01]  /*47b0*/  FADD R12, R12, 1 ;  /* 0x3f8000000c0c7421 */ /* 0x000fe20000000000 */
[----:B------:R-:W-:Y:S01]  /*47c0*/  FMUL R98, R87, R98 ;  /* 0x0000006257627220 */ /* 0x000fe20000400000 */
[----:B------:R-:W-:Y:S01]  /*47d0*/  FADD R81, R81, 1 ;  /* 0x3f80000051517421 */ /* 0x000fe20000000000 */
[----:B------:R-:W-:Y:S03]  /*47e0*/  FADD R82, R82, 1 ;  /* 0x3f80000052527421 */ /* 0x000fe60000000000 */
[----:B------:R-:W1:Y:S01]  /*47f0*/  MUFU.RCP R4, R4 ;  /* 0x0000000400047308 */ /* 0x000e620000001000 */
[----:B--2---:R-:W-:Y:S01]  /*4800*/  FMUL R7, R32, R7 ;  /* 0x0000000720077220 */ /* 0x004fe20000400000 */
[----:B------:R-:W-:Y:S01]  /*4810*/  FMUL R98, R63, R98 ;  /* 0x000000623f627220 */ /* 0x000fe20000400000 */
[----:B------:R-:W-:Y:S01]  /*4820*/  FADD R84, R84, 1 ;  /* 0x3f80000054547421 */ /* 0x000fe20000000000 */
[----:B------:R-:W-:Y:S01]  /*4830*/  FADD R83, R83, 1 ;  /* 0x3f80000053537421 */ /* 0x000fe20000000000 */
[----:B------:R-:W-:Y:S01]  /*4840*/  FMUL R56, R56, R7 ;  /* 0x0000000738387220 */ /* 0x000fe20000400000 */
[----:B------:R-:W-:Y:S01]  /*4850*/  FADD R97, R97, 1 ;  /* 0x3f80000061617421 */ /* 0x000fe20000000000 */
[----:B------:R-:W-:Y:S03]  /*4860*/  FADD R118, R118, 1 ;  /* 0x3f80000076767421 */ /* 0x000fe60000000000 */
[----:B------:R-:W2:Y:S01]  /*4870*/  MUFU.RCP R81, R81 ;  /* 0x0000005100517308 */ /* 0x000ea20000001000 */
[----:B---3--:R-:W-:Y:S01]  /*4880*/  FMUL R5, R34, R5 ;  /* 0x0000000522057220 */ /* 0x008fe20000400000 */
[----:B------:R-:W-:Y:S01]  /*4890*/  FADD R119, R119, 1 ;  /* 0x3f80000077777421 */ /* 0x000fe20000000000 */
[----:B------:R-:W-:Y:S01]  /*48a0*/  FADD R120, R120, 1 ;  /* 0x3f80000078787421 */ /* 0x000fe20000000000 */
[----:B------:R-:W-:Y:S01]  /*48b0*/  FADD R85, R85, 1 ;  /* 0x3f80000055557421 */ /* 0x000fe20000000000 */
[----:B------:R-:W-:Y:S01]  /*48c0*/  FMUL R58, R58, R5 ;  /* 0x000000053a3a7220 */ /* 0x000fe20000400000 */
[----:B------:R-:W-:Y:S04]  /*48d0*/  FADD R86, R86, 1 ;  /* 0x3f80000056567421 */ /* 0x000fe80000000000 */
[----:B------:R-:W3:Y:S01]  /*48e0*/  MUFU.RCP R82, R82 ;  /* 0x0000005200527308 */ /* 0x000ee20000001000 */
[----:B-1----:R-:W-:Y:S04]  /*48f0*/  FMUL R4, R35, R4 ;  /* 0x0000000423047220 */ /* 0x002fe80000400000 */
[----:B------:R-:W-:Y:S05]  /*4900*/  FMUL R4, R59, R4 ;  /* 0x000000043b047220 */ /* 0x000fea0000400000 */
[----:B------:R-:W1:Y:S01]  /*4910*/  MUFU.RCP R84, R84 ;  /* 0x0000005400547308 */ /* 0x000e620000001000 */
[----:B------:R-:W-:Y:S01]  /*4920*/  FMUL R4, R63, R4 ;  /* 0x000000043f047220 */ /* 0x000fe20000400000 */
[----:B--2---:R-:W-:Y:S04]  /*4930*/  FMUL R81, R112, R81 ;  /* 0x0000005170517220 */ /* 0x004fe80000400000 */
[----:B------:R-:W-:Y:S04]  /*4940*/  FMUL R42, R42, R81 ;  /* 0x000000512a2a7220 */ /* 0x000fe80000400000 */
[----:B------:R-:W2:Y:S01]  /*4950*/  MUFU.RCP R6, R6 ;  /* 0x0000000600067308 */ /* 0x000ea20000001000 */
[----:B---3--:R-:W-:Y:S01]  /*4960*/  FMUL R82, R113, R82 ;  /* 0x0000005271527220 */ /* 0x008fe20000400000 */
[----:B------:R-:W-:Y:S03]  /*4970*/  FMUL R42, R63, R42 ;  /* 0x0000002a3f2a7220 */ /* 0x000fe60000400000 */
[----:B------:R-:W-:Y:S05]  /*4980*/  FMUL R82, R43, R82 ;  /* 0x000000522b527220 */ /* 0x000fea0000400000 */
        /* <DEDUP_REMOVED lines=9> */
[C---:B------:R-:W-:Y:S03]  /*4a20*/  FMUL R6, R63.reuse, R6 ;  /* 0x000000063f067220 */ /* 0x040fe60000400000 */
[----:B------:R-:W-:Y:S05]  /*4a30*/  FMUL R40, R40, R83 ;  /* 0x0000005328287220 */ /* 0x000fea0000400000 */
[----:B------:R-:W3:Y:S01]  /*4a40*/  MUFU.RCP R119, R119 ;  /* 0x0000007700777308 */ /* 0x000ee20000001000 */
[----:B------:R-:W-:Y:S01]  /*4a50*/  FMUL R40, R63, R40 ;  /* 0x000000283f287220 */ /* 0x000fe20000400000 */
[----:B-1----:R-:W-:Y:S04]  /*4a60*/  FMUL R104, R104, R97 ;  /* 0x0000006168687220 */ /* 0x002fe80000400000 */
[----:B------:R-:W-:Y:S04]  /*4a70*/  FMUL R104, R93, R104 ;  /* 0x000000685d687220 */ /* 0x000fe80000400000 */
[----:B------:R-:W1:Y:S01]  /*4a80*/  MUFU.RCP R120, R120 ;  /* 0x0000007800787308 */ /* 0x000e620000001000 */
[----:B--2---:R-:W-:Y:S01]  /*4a90*/  FMUL R105, R105, R118 ;  /* 0x0000007669697220 */ /* 0x004fe20000400000 */
[C---:B------:R-:W-:Y:S03]  /*4aa0*/  FMUL R104, R63.reuse, R104 ;  /* 0x000000683f687220 */ /* 0x040fe60000400000 */
[----:B------:R-:W-:Y:S05]  /*4ab0*/  FMUL R94, R94, R105 ;  /* 0x000000695e5e7220 */ /* 0x000fea0000400000 */
[----:B------:R-:W2:Y:S01]  /*4ac0*/  MUFU.RCP R121, R121 ;  /* 0x0000007900797308 */ /* 0x000ea20000001000 */
[----:B------:R-:W-:Y:S01]  /*4ad0*/  FMUL R94, R63, R94 ;  /* 0x0000005e3f5e7220 */ /* 0x000fe20000400000 */
[----:B---3--:R-:W-:Y:S04]  /*4ae0*/  FMUL R102, R102, R119 ;  /* 0x0000007766667220 */ /* 0x008fe80000400000 */
[----:B------:R-:W-:Y:S01]  /*4af0*/  F2FP.BF16.F32.PACK_AB R7, R94, R104 ;  /* 0x000000685e07723e */ /* 0x000fe200000010ff */
[----:B------:R-:W-:Y:S03]  /*4b00*/  FMUL R102, R91, R102 ;  /* 0x000000665b667220 */ /* 0x000fe60000400000 */
[----:B------:R-:W3:Y:S01]  /*4b10*/  MUFU.RCP R122, R122 ;  /* 0x0000007a007a7308 */ /* 0x000ee20000001000 */
[----:B-1----:R-:W-:Y:S01]  /*4b20*/  FMUL R103, R103, R120 ;  /* 0x0000007867677220 */ /* 0x002fe20000400000 */
[----:B------:R-:W-:Y:S03]  /*4b30*/  FMUL R102, R63, R102 ;  /* 0x000000663f667220 */ /* 0x000fe60000400000 */
[----:B------:R-:W-:Y:S05]  /*4b40*/  FMUL R92, R92, R103 ;  /* 0x000000675c5c7220 */ /* 0x000fea0000400000 */
[----:B------:R1:W4:Y:S01]  /*4b50*/  MUFU.RCP R124, R21 ;  /* 0x00000015007c7308 */ /* 0x0003220000001000 */
[----:B--2---:R-:W-:Y:S04]  /*4b60*/  FMUL R100, R100, R121 ;  /* 0x0000007964647220 */ /* 0x004fe80000400000 */
[----:B------:R-:W-:Y:S05]  /*4b70*/  FMUL R100, R89, R100 ;  /* 0x0000006459647220 */ /* 0x000fea0000400000 */
[----:B------:R-:W2:Y:S01]  /*4b80*/  MUFU.RCP R15, R15 ;  /* 0x0000000f000f7308 */ /* 0x000ea20000001000 */
[----:B------:R-:W-:Y:S01]  /*4b90*/  FMUL R100, R63, R100 ;  /* 0x000000643f647220 */ /* 0x000fe20000400000 */
[----:B---3--:R-:W-:Y:S04]  /*4ba0*/  FMUL R101, R101, R122 ;  /* 0x0000007a65657220 */ /* 0x008fe80000400000 */
[----:B------:R-:W-:Y:S04]  /*4bb0*/  FMUL R90, R90, R101 ;  /* 0x000000655a5a7220 */ /* 0x000fe80000400000 */
[----:B------:R-:W3:Y:S01]  /*4bc0*/  MUFU.RCP R11, R11 ;  /* 0x0000000b000b7308 */ /* 0x000ee20000001000 */
[----:B-1----:R-:W-:Y:S01]  /*4bd0*/  IADD3 R21, PT, PT, R125, 0x4400, RZ ;  /* 0x000044007d157810 */ /* 0x002fe20007ffe0ff */
[----:B------:R-:W-:Y:S01]  /*4be0*/  FMUL R90, R63, R90 ;  /* 0x0000005a3f5a7220 */ /* 0x000fe20000400000 */
[----:B------:R-:W-:Y:S01]  /*4bf0*/  IADD3 R125, PT, PT, R125, 0x4430, RZ ;  /* 0x000044307d7d7810 */ /* 0x000fe20007ffe0ff */
[----:B----4-:R-:W-:Y:S01]  /*4c00*/  FMUL R99, R99, R124 ;  /* 0x0000007c63637220 */ /* 0x010fe20000400000 */
[----:B------:R-:W-:Y:S02]  /*4c10*/  SHF.R.U32.HI R16, RZ, 0x3, R21 ;  /* 0x00000003ff107819 */ /* 0x000fe40000011615 */
[----:B------:R-:W-:Y:S03]  /*4c20*/  SHF.R.U32.HI R22, RZ, 0x3, R125 ;  /* 0x00000003ff167819 */ /* 0x000fe6000001167d */
[----:B------:R-:W1:Y:S01]  /*4c30*/  MUFU.RCP R14, R14 ;  /* 0x0000000e000e7308 */ /* 0x000e620000001000 */
[----:B------:R-:W-:Y:S01]  /*4c40*/  LOP3.LUT R16, R21, 0x30, R16, 0x78, !PT ;  /* 0x0000003015107812 */ /* 0x000fe200078e7810 */
[----:B--2---:R-:W-:Y:S01]  /*4c50*/  FMUL R15, R24, R15 ;  /* 0x0000000f180f7220 */ /* 0x004fe20000400000 */
[----:B------:R-:W-:Y:S01]  /*4c60*/  LOP3.LUT R22, R125, 0x30, R22, 0x78, !PT ;  /* 0x000000307d167812 */ /* 0x000fe200078e7816 */
[----:B------:R-:W-:Y:S01]  /*4c70*/  FMUL R88, R88, R99 ;  /* 0x0000006358587220 */ /* 0x000fe20000400000 */
[----:B------:R-:W-:Y:S01]  /*4c80*/  SHF.R.U32.HI R21, RZ, 0x3, R126 ;  /* 0x00000003ff157819 */ /* 0x000fe2000001167e */
[----:B------:R-:W-:Y:S01]  /*4c90*/  FMUL R48, R48, R15 ;  /* 0x0000000f30307220 */ /* 0x000fe20000400000 */
[C---:B------:R-:W-:Y:S03]  /*4ca0*/  FMUL R15, R63.reuse, R58 ;  /* 0x0000003a3f0f7220 */ /* 0x040fe60000400000 */
[----:B------:R-:W2:Y:S01]  /*4cb0*/  MUFU.RCP R23, R23 ;  /* 0x0000001700177308 */ /* 0x000ea20000001000 */
[----:B------:R-:W-:Y:S01]  /*4cc0*/  LOP3.LUT R21, R126, 0x30, R21, 0x78, !PT ;  /* 0x000000307e157812 */ /* 0x000fe200078e7815 */
[----:B------:R-:W-:Y:S01]  /*4cd0*/  FMUL R48, R63, R48 ;  /* 0x000000303f307220 */ /* 0x000fe20000400000 */
[----:B---3--:R-:W-:Y:S01]  /*4ce0*/  FMUL R11, R28, R11 ;  /* 0x0000000b1c0b7220 */ /* 0x008fe20000400000 */
[----:B------:R-:W-:Y:S03]  /*4cf0*/  FMNMX.NAN R28, |R5|, |R6|, !PT ;  /* 0x40000006051c7209 */ /* 0x000fe60007820200 */
[----:B------:R-:W-:Y:S03]  /*4d00*/  FMUL R52, R52, R11 ;  /* 0x0000000b34347220 */ /* 0x000fe60000400000 */
[----:B------:R-:W3:Y:S01]  /*4d10*/  MUFU.RCP R8, R8 ;  /* 0x0000000800087308 */ /* 0x000ee20000001000 */
[----:B-1----:R-:W-:Y:S01]  /*4d20*/  FMUL R14, R25, R14 ;  /* 0x0000000e190e7220 */ /* 0x002fe20000400000 */
[C---:B------:R-:W-:Y:S01]  /*4d30*/  FMUL R11, R63.reuse, R82 ;  /* 0x000000523f0b7220 */ /* 0x040fe20000400000 */
[C---:B------:R-:W-:Y:S01]  /*4d40*/  FMUL R25, R63.reuse, R56 ;  /* 0x000000383f197220 */ /* 0x040fe20000400000 */
[C---:B------:R-:W-:Y:S06]  /*4d50*/  FMUL R33, R63.reuse, R52 ;  /* 0x000000343f217220 */ /* 0x040fec0000400000 */
[----:B------:R-:W1:Y:S01]  /*4d60*/  MUFU.RCP R10, R10 ;  /* 0x0000000a000a7308 */ /* 0x000e620000001000 */
[----:B--2---:R-:W-:Y:S04]  /*4d70*/  FMUL R23, R114, R23 ;  /* 0x0000001772177220 */ /* 0x004fe80000400000 */
[----:B------:R-:W-:Y:S01]  /*4d80*/  FMUL R44, R44, R23 ;  /* 0x000000172c2c7220 */ /* 0x000fe20000400000 */
[-C--:B------:R-:W-:Y:S04]  /*4d90*/  FMNMX.NAN R23, |R42|, |R15|.reuse, !PT ;  /* 0x4000000f2a177209 */ /* 0x080fe80007820200 */
[----:B------:R-:W2:Y:S01]  /*4da0*/  MUFU.RCP R17, R17 ;  /* 0x0000001100117308 */ /* 0x000ea20000001000 */
[----:B------:R-:W-:Y:S01]  /*4db0*/  F2FP.BF16.F32.PACK_AB R15, R4, R15 ;  /* 0x0000000f040f723e */ /* 0x000fe200000010ff */
[----:B------:R-:W-:Y:S01]  /*4dc0*/  FMUL R44, R63, R44 ;  /* 0x0000002c3f2c7220 */ /* 0x000fe20000400000 */
[----:B---3--:R-:W-:Y:S01]  /*4dd0*/  FMUL R8, R31, R8 ;  /* 0x000000081f087220 */ /* 0x008fe20000400000 */
[----:B------:R-:W-:Y:S03]  /*4de0*/  FMUL R31, R63, R88 ;  /* 0x000000583f1f7220 */ /* 0x000fe60000400000 */
[----:B------:R-:W-:Y:S03]  /*4df0*/  FMUL R8, R55, R8 ;  /* 0x0000000837087220 */ /* 0x000fe60000400000 */
[----:B------:R-:W3:Y:S01]  /*4e00*/  MUFU.RCP R13, R13 ;  /* 0x0000000d000d7308 */ /* 0x000ee20000001000 */
[----:B-1----:R-:W-:Y:S01]  /*4e10*/  FMUL R10, R29, R10 ;  /* 0x0000000a1d0a7220 */ /* 0x002fe20000400000 */
[C---:B------:R-:W-:Y:S01]  /*4e20*/  FMUL R29, R63.reuse, R92 ;  /* 0x0000005c3f1d7220 */ /* 0x040fe20000400000 */
[----:B------:R-:W-:Y:S02]  /*4e30*/  FMUL R8, R63, R8 ;  /* 0x000000083f087220 */ /* 0x000fe40000400000 */
[----:B------:R-:W-:Y:S01]  /*4e40*/  FMUL R24, R53, R10 ;  /* 0x0000000a35187220 */ /* 0x000fe20000400000 */
[----:B------:R-:W-:Y:S02]  /*4e50*/  F2FP.BF16.F32.PACK_AB R10, R5, R40 ;  /* 0x00000028050a723e */ /* 0x000fe400000010ff */
[----:B------:R-:W-:Y:S02]  /*4e60*/  F2FP.BF16.F32.PACK_AB R5, R90, R100 ;  /* 0x000000645a05723e */ /* 0x000fe400000010ff */
[----:B------:R-:W1:Y:S01]  /*4e70*/  MUFU.RCP R9, R9 ;  /* 0x0000000900097308 */ /* 0x000e620000001000 */
[----:B--2---:R-:W-:Y:S01]  /*4e80*/  FMUL R17, R116, R17 ;  /* 0x0000001174117220 */ /* 0x004fe20000400000 */
[----:B------:R-:W-:Y:S03]  /*4e90*/  FMUL R32, R63, R24 ;  /* 0x000000183f207220 */ /* 0x000fe60000400000 */
[----:B------:R-:W-:Y:S01]  /*4ea0*/  FMUL R46, R46, R17 ;  /* 0x000000112e2e7220 */ /* 0x000fe20000400000 */
[----:B------:R-:W-:Y:S02]  /*4eb0*/  FMNMX.NAN R17, |R11|, |R4|, !PT ;  /* 0x400000040b117209 */ /* 0x000fe40007820200 */
[----:B------:R-:W-:Y:S02]  /*4ec0*/  F2FP.BF16.F32.PACK_AB R4, R31, R98 ;  /* 0x000000621f04723e */ /* 0x000fe400000010ff */
[----:B------:R-:W2:Y:S01]  /*4ed0*/  MUFU.RCP R85, R85 ;  /* 0x0000005500557308 */ /* 0x000ea20000001000 */
[----:B------:R-:W-:Y:S01]  /*4ee0*/  F2FP.BF16.F32.PACK_AB R11, R11, R42 ;  /* 0x0000002a0b0b723e */ /* 0x000fe200000010ff */
[----:B---3--:R-:W-:Y:S01]  /*4ef0*/  FMUL R13, R26, R13 ;  /* 0x0000000d1a0d7220 */ /* 0x008fe20000400000 */
[----:B------:R-:W-:Y:S01]  /*4f00*/  FMUL R26, R49, R14 ;  /* 0x0000000e311a7220 */ /* 0x000fe20000400000 */
[----:B------:R-:W-:Y:S01]  /*4f10*/  F2FP.BF16.F32.PACK_AB R14, R6, R25 ;  /* 0x00000019060e723e */ /* 0x000fe200000010ff */
[----:B------:R-:W-:Y:S01]  /*4f20*/  FMUL R46, R63, R46 ;  /* 0x0000002e3f2e7220 */ /* 0x000fe20000400000 */
[----:B------:R-:W-:Y:S01]  /*4f30*/  F2FP.BF16.F32.PACK_AB R6, R29, R102 ;  /* 0x000000661d06723e */ /* 0x000fe200000010ff */
[----:B------:R-:W-:Y:S01]  /*4f40*/  FMUL R50, R50, R13 ;  /* 0x0000000d32327220 */ /* 0x000fe20000400000 */
[----:B------:R-:W-:Y:S02]  /*4f50*/  FMNMX.NAN R25, |R40|, |R25|, !PT ;  /* 0x4000001928197209 */ /* 0x000fe40007820200 */
[----:B------:R-:W3:Y:S01]  /*4f60*/  MUFU.RCP R86, R86 ;  /* 0x0000005600567308 */ /* 0x000ee20000001000 */
[----:B-1----:R-:W-:Y:S01]  /*4f70*/  FMUL R9, R30, R9 ;  /* 0x000000091e097220 */ /* 0x002fe20000400000 */
[----:B------:R1:W-:Y:S01]  /*4f80*/  STS.128 [R16], R4 ;  /* 0x0000000410007388 */ /* 0x0003e20000000c00 */
[----:B------:R-:W-:Y:S02]  /*4f90*/  FMNMX3.NAN R25, |R102|, |R48|, R25, !PT ;  /* 0x4000003066197276 */ /* 0x000fe40007820219 */
[----:B------:R-:W-:Y:S05]  /*4fa0*/  FMUL R54, R54, R9 ;  /* 0x0000000936367220 */ /* 0x000fea0000400000 */
[----:B------:R4:W5:Y:S01]  /*4fb0*/  MUFU.RCP R95, R20 ;  /* 0x00000014005f7308 */ /* 0x0009620000001000 */
[----:B--2---:R-:W-:Y:S01]  /*4fc0*/  FMUL R85, R108, R85 ;  /* 0x000000556c557220 */ /* 0x004fe20000400000 */
[----:B------:R-:W-:Y:S03]  /*4fd0*/  FMUL R13, R63, R54 ;  /* 0x000000363f0d7220 */ /* 0x000fe60000400000 */
[----:B------:R-:W-:Y:S05]  /*4fe0*/  FMUL R38, R38, R85 ;  /* 0x0000005526267220 */ /* 0x000fea0000400000 */
[----:B------:R-:W2:Y:S01]  /*4ff0*/  MUFU.RCP R96, R96 ;  /* 0x0000006000607308 */ /* 0x000ea20000001000 */
[----:B---3--:R-:W-:Y:S01]  /*5000*/  FMUL R86, R109, R86 ;  /* 0x000000566d567220 */ /* 0x008fe20000400000 */
[----:B------:R-:W-:Y:S03]  /*5010*/  FMUL R38, R63, R38 ;  /* 0x000000263f267220 */ /* 0x000fe60000400000 */
[----:B------:R-:W-:Y:S05]  /*5020*/  FMUL R86, R39, R86 ;  /* 0x0000005627567220 */ /* 0x000fea0000400000 */
[----:B------:R-:W3:Y:S01]  /*5030*/  MUFU.RCP R12, R12 ;  /* 0x0000000c000c7308 */ /* 0x000ee20000001000 */
[----:B----4-:R-:W-:Y:S01]  /*5040*/  SHF.R.U32.HI R20, RZ, 0x3, R127 ;  /* 0x00000003ff147819 */ /* 0x010fe2000001167f */
[----:B-----5:R-:W-:Y:S01]  /*5050*/  FMUL R95, R106, R95 ;  /* 0x0000005f6a5f7220 */ /* 0x020fe20000400000 */
[----:B------:R-:W-:Y:S02]  /*5060*/  FMUL R9, R63, R86 ;  /* 0x000000563f097220 */ /* 0x000fe40000400000 */
[----:B------:R-:W-:Y:S01]  /*5070*/  LOP3.LUT R20, R127, 0x30, R20, 0x78, !PT ;  /* 0x000000307f147812 */ /* 0x000fe200078e7814 */
[----:B------:R-:W-:Y:S04]  /*5080*/  FMUL R36, R36, R95 ;  /* 0x0000005f24247220 */ /* 0x000fe80000400000 */
[----:B------:R-:W4:Y:S01]  /*5090*/  MUFU.RCP R18, R18 ;  /* 0x0000001200127308 */ /* 0x000f220000001000 */
[----:B--2---:R-:W-:Y:S01]  /*50a0*/  FMUL R96, R107, R96 ;  /* 0x000000606b607220 */ /* 0x004fe20000400000 */
[----:B------:R-:W-:Y:S03]  /*50b0*/  FMUL R36, R63, R36 ;  /* 0x000000243f247220 */ /* 0x000fe60000400000 */
[----:B------:R-:W-:Y:S01]  /*50c0*/  FMUL R96, R37, R96 ;  /* 0x0000006025607220 */ /* 0x000fe20000400000 */
[----:B------:R-:W-:Y:S04]  /*50d0*/  FMUL R37, R63, R26 ;  /* 0x0000001a3f257220 */ /* 0x000fe80000400000 */
[----:B------:R-:W2:Y:S01]  /*50e0*/  MUFU.RCP R30, R19 ;  /* 0x00000013001e7308 */ /* 0x000ea20000001000 */
[----:B---3--:R-:W-:Y:S01]  /*50f0*/  FMUL R12, R27, R12 ;  /* 0x0000000c1b0c7220 */ /* 0x008fe20000400000 */
[-C--:B------:R-:W-:Y:S01]  /*5100*/  FMNMX.NAN R27, |R38|, |R13|.reuse, !PT ;  /* 0x4000000d261b7209 */ /* 0x080fe20007820200 */
[----:B------:R-:W-:Y:S01]  /*5110*/  FMUL R35, R63, R96 ;  /* 0x000000603f237220 */ /* 0x000fe20000400000 */
[----:B------:R-:W-:Y:S01]  /*5120*/  F2FP.BF16.F32.PACK_AB R13, R8, R13 ;  /* 0x0000000d080d723e */ /* 0x000fe200000010ff */
[----:B------:R-:W-:Y:S01]  /*5130*/  FMUL R12, R51, R12 ;  /* 0x0000000c330c7220 */ /* 0x000fe20000400000 */
[----:B------:R-:W-:Y:S02]  /*5140*/  FMNMX3.NAN R28, |R29|, |R37|, R28, !PT ;  /* 0x400000251d1c7276 */ /* 0x000fe4000782021c */
[----:B------:R-:W-:Y:S01]  /*5150*/  FMNMX.NAN R24, |R35|, |R32|, !PT ;  /* 0x4000002023187209 */ /* 0x000fe20007820200 */
[----:B----4-:R-:W-:Y:S01]  /*5160*/  FMUL R18, R117, R18 ;  /* 0x0000001275127220 */ /* 0x010fe20000400000 */
[----:B------:R-:W-:Y:S01]  /*5170*/  FMUL R34, R63, R12 ;  /* 0x0000000c3f227220 */ /* 0x000fe20000400000 */
[-C--:B------:R-:W-:Y:S02]  /*5180*/  F2FP.BF16.F32.PACK_AB R12, R32, R33.reuse ;  /* 0x00000021200c723e */ /* 0x080fe400000010ff */
[----:B------:R-:W-:Y:S01]  /*5190*/  FMNMX.NAN R33, |R36|, |R33|, !PT ;  /* 0x4000002124217209 */ /* 0x000fe20007820200 */
[----:B------:R-:W-:Y:S01]  /*51a0*/  FMUL R18, R47, R18 ;  /* 0x000000122f127220 */ /* 0x000fe20000400000 */
[----:B------:R-:W-:Y:S01]  /*51b0*/  FMNMX3.NAN R94, |R94|, |R34|, R17, !PT ;  /* 0x400000225e5e7276 */ /* 0x000fe20007820211 */
[----:B--2---:R-:W-:Y:S01]  /*51c0*/  FMUL R30, R115, R30 ;  /* 0x0000001e731e7220 */ /* 0x004fe20000400000 */
[----:B------:R-:W-:Y:S01]  /*51d0*/  FMNMX.NAN R19, |R9|, |R8|, !PT ;  /* 0x4000000809137209 */ /* 0x000fe20007820200 */
[----:B------:R-:W-:Y:S01]  /*51e0*/  FMUL R17, R63, R18 ;  /* 0x000000123f117220 */ /* 0x000fe20000400000 */
[----:B------:R-:W-:Y:S01]  /*51f0*/  F2FP.BF16.F32.PACK_AB R9, R9, R38 ;  /* 0x000000260909723e */ /* 0x000fe200000010ff */
[----:B------:R-:W-:Y:S01]  /*5200*/  FMUL R30, R45, R30 ;  /* 0x0000001e2d1e7220 */ /* 0x000fe20000400000 */
[----:B------:R-:W-:Y:S01]  /*5210*/  F2FP.BF16.F32.PACK_AB R8, R35, R36 ;  /* 0x000000242308723e */ /* 0x000fe200000010ff */
[----:B------:R-:W-:Y:S01]  /*5220*/  FMUL R35, R63, R50 ;  /* 0x000000323f237220 */ /* 0x000fe20000400000 */
[----:B------:R-:W-:Y:S01]  /*5230*/  F2FP.BF16.F32.PACK_AB R18, R37, R48 ;  /* 0x000000302512723e */ /* 0x000fe200000010ff */
[----:B------:R-:W-:Y:S01]  /*5240*/  FMUL R39, R63, R30 ;  /* 0x0000001e3f277220 */ /* 0x000fe20000400000 */
[----:B------:R-:W-:Y:S01]  /*5250*/  FMNMX3.NAN R41, |R90|, |R17|, R19, !PT ;  /* 0x400000115a297276 */ /* 0x000fe20007820213 */
[----:B------:R2:W-:Y:S01]  /*5260*/  STS.128 [R20], R8 ;  /* 0x0000000814007388 */ /* 0x0005e20000000c00 */
[-C--:B------:R-:W-:Y:S02]  /*5270*/  F2FP.BF16.F32.PACK_AB R19, R34, R35.reuse ;  /* 0x000000232213723e */ /* 0x080fe400000010ff */
[----:B------:R-:W-:Y:S02]  /*5280*/  F2FP.BF16.F32.PACK_AB R17, R17, R46 ;  /* 0x0000002e1111723e */ /* 0x000fe400000010ff */
[----:B-1----:R-:W-:Y:S02]  /*5290*/  F2FP.BF16.F32.PACK_AB R16, R39, R44 ;  /* 0x0000002c2710723e */ /* 0x002fe400000010ff */
[----:B------:R-:W-:Y:S02]  /*52a0*/  FMNMX3.NAN R23, |R104|, |R35|, R23, !PT ;  /* 0x4000002368177276 */ /* 0x000fe40007820217 */
[----:B------:R-:W-:Y:S01]  /*52b0*/  FMNMX3.NAN R46, |R100|, |R46|, R27, !PT ;  /* 0x4000002e642e7276 */ /* 0x000fe2000782021b */
[----:B------:R2:W-:Y:S01]  /*52c0*/  STS.128 [R21], R16 ;  /* 0x0000001015007388 */ /* 0x0005e20000000c00 */
[----:B------:R-:W-:Y:S02]  /*52d0*/  FMNMX3.NAN R31, |R31|, |R39|, R24, !PT ;  /* 0x400000271f1f7276 */ /* 0x000fe40007820218 */
[----:B------:R-:W-:Y:S02]  /*52e0*/  FMNMX3.NAN R44, |R98|, |R44|, R33, !PT ;  /* 0x4000002c622c7276 */ /* 0x000fe40007820221 */
[----:B------:R-:W-:Y:S02]  /*52f0*/  FMNMX.NAN R41, R94, R41, !PT ;  /* 0x000000295e297209 */ /* 0x000fe40007820000 */
[----:B------:R-:W-:Y:S01]  /*5300*/  FMNMX.NAN R23, R23, R46, !PT ;  /* 0x0000002e17177209 */ /* 0x000fe20007820000 */
[----:B------:R2:W-:Y:S01]  /*5310*/  STS.128 [R22], R12 ;  /* 0x0000000c16007388 */ /* 0x0005e20000000c00 */
[----:B------:R-:W-:Y:S02]  /*5320*/  FMNMX3.NAN R28, R31, R28, R41, !PT ;  /* 0x0000001c1f1c7276 */ /* 0x000fe40007820029 */
[----:B------:R-:W-:Y:S04]  /*5330*/  FMNMX3.NAN R23, R44, R25, R23, !PT ;  /* 0x000000192c177276 */ /* 0x000fe80007820017 */
[----:B------:R-:W-:Y:S01]  /*5340*/  FMNMX3.NAN R28, R23, R28, RZ, !PT ;  /* 0x0000001c171c7276 */ /* 0x000fe200078200ff */
[----:B------:R1:W-:Y:S06]  /*5350*/  MEMBAR.ALL.CTA ;  /* 0x0000000000007992 */ /* 0x0003ec0000008000 */
[----:B-1----:R-:W1:Y:S01]  /*5360*/  FENCE.VIEW.ASYNC.S ;  /* 0x00000000000073c6 */ /* 0x002e620000000000 */
[----:B------:R-:W-:Y:S01]  /*5370*/  FMNMX R79, R28, R79, !PT ;  /* 0x0000004f1c4f7209 */ /* 0x000fe20007800000 */
[----:B-1----:R-:W-:Y:S06]  /*5380*/  BAR.SYNC.DEFER_BLOCKING 0x2, 0x80 ;  /* 0x0082000000007b1d */ /* 0x002fec0000010000 */
[----:B------:R-:W-:Y:S05]  /*5390*/  @P2 BRA `(.L_x_71) ;  /* 0x00000000004c2947 */ /* 0x000fea0003800000 */
[----:B------:R-:W-:Y:S01]  /*53a0*/  VIADD R4, R3, 0x4400 ;  /* 0x0000440003047836 */ /* 0x000fe20000000000 */
[----:B------:R-:W-:Y:S01]  /*53b0*/  ISETP.NE.AND P0, PT, R80, RZ, PT ;  /* 0x000000ff5000720c */ /* 0x000fe20003f05270 */
[----:B------:R-:W-:Y:S03]  /*53c0*/  UIADD3 UR12, UP0, UPT, UR10, 0x2c0, URZ ;  /* 0x000002c00a0c7890 */ /* 0x000fe6000ff1e0ff */
[----:B------:R-:W-:Y:S01]  /*53d0*/  SEL R60, R60, R77, !P0 ;  /* 0x0000004d3c3c7207 */ /* 0x000fe20004000000 */
[----:B------:R-:W-:Y:S01]  /*53e0*/  UIADD3.X UR13, UPT, UPT, URZ, UR11, URZ, UP0, !UPT ;  /* 0x0000000bff0d7290 */ /* 0x000fe200087fe4ff */
[----:B------:R-:W-:Y:S03]  /*53f0*/  PLOP3.LUT P0, PT, PT, PT, PT, 0x80, 0x8 ;  /* 0x000000000008781c */ /* 0x000fe60003f0f070 */
[----:B------:R-:W-:Y:S04]  /*5400*/  IMAD R5, R61, 0x4, R60 ;  /* 0x000000043d057824 */ /* 0x000fe800078e023c */
[----:B------:R-:W-:Y:S07]  /*5410*/  IMAD.SHL.U32 R5, R5, 0x20, RZ ;  /* 0x0000002005057824 */ /* 0x000fee00078e00ff */
.L_x_72:
        /* <DEDUP_REMOVED lines=10> */
[----:B------:R0:W-:Y:S02]  /*54c0*/  UTMACMDFLUSH ;  /* 0x00000000000079b7 */ /* 0x0001e40000000000 */
.L_x_71:
[----:B------:R-:W-:Y:S01]  /*54d0*/  BAR.SYNC.DEFER_BLOCKING 0x2, 0x80 ;  /* 0x0082000000007b1d */ /* 0x000fe20000010000 */
[----:B------:R-:W-:Y:S02]  /*54e0*/  IADD3 R77, PT, PT, R77, 0x1, RZ ;  /* 0x000000014d4d7810 */ /* 0x000fe40007ffe0ff */
[----:B------:R-:W-:Y:S03]  /*54f0*/  IADD3 R78, PT, PT, R78, -0x1, RZ ;  /* 0xffffffff4e4e7810 */ /* 0x000fe60007ffe0ff */
[----:B------:R-:W-:Y:S05]  /*5500*/  @!P3 BRA `(.L_x_73) ;  /* 0xffffffe00080b947 */ /* 0x000fea000383ffff */
[--C-:B------:R-:W-:Y:S01]  /*5510*/  IMAD R5, R70, 0x8, R3.reuse ;  /* 0x0000000846057824 */ /* 0x100fe200078e0203 */
[----:B------:R-:W-:Y:S01]  /*5520*/  SHF.L.U32 R6, R69, 0x1f, RZ ;  /* 0x0000001f45067819 */ /* 0x000fe200000006ff */
[----:B------:R-:W-:Y:S01]  /*5530*/  BSSY B0, `(.L_x_74) ;  /* 0x0000005000007945 */ /* 0x000fe20003800000 */
[----:B------:R-:W-:Y:S01]  /*5540*/  ISETP.NE.AND P0, PT, R66, RZ, PT ;  /* 0x000000ff4200720c */ /* 0x000fe20003f05270 */
[----:B------:R-:W-:Y:S01]  /*5550*/  IMAD R63, R70, 0x10, R3 ;  /* 0x00000010463f7824 */ /* 0x000fe200078e0203 */
[----:B------:R-:W1:Y:S02]  /*5560*/  SYNCS.PHASECHK.TRANS64.TRYWAIT P1, [R5+URZ+0x60], R6 ;  /* 0x00006006050075a7 */ /* 0x000e6400080211ff */
[----:B-1----:R-:W-:Y:S09]  /*5570*/  @!P1 BRA `(.L_x_75) ;  /* 0x0000000c00449947 */ /* 0x002ff20003800000 */
.L_x_111:
[----:B------:R-:W-:Y:S05]  /*5580*/  BSYNC B0 ;  /* 0x0000000000007941 */ /* 0x000fea0003800000 */
.L_x_74:
[----:B------:R-:W3:Y:S01]  /*5590*/  LDS.128 R60, [R63+0x32010] ;  /* 0x032010003f3c7984 */ /* 0x000ee20000000c00 */
[----:B------:R-:W-:Y:S01]  /*55a0*/  CREDUX.MAXABS.F32.NAN UR4, R79 ;  /* 0x000000004f0472cc */ /* 0x000fe20000006400 */
[----:B-1----:R-:W-:Y:S01]  /*55b0*/  @!P0 IMAD R7, R72, 0x4, R3 ;  /* 0x0000000448078824 */ /* 0x002fe200078e0203 */
[----:B------:R-:W-:Y:S01]  /*55c0*/  BSSY.RECONVERGENT B0, `(.L_x_76) ;  /* 0x0000013000007945 */ /* 0x000fe20003800200 */
[----:B------:R1:W-:Y:S06]  /*55d0*/  MEMBAR.ALL.CTA ;  /* 0x0000000000007992 */ /* 0x0003ec0000008000 */
[----:B-1----:R-:W1:Y:S01]  /*55e0*/  FENCE.VIEW.ASYNC.S ;  /* 0x00000000000073c6 */ /* 0x002e620000000000 */
[----:B------:R-:W-:-:S03]  /*55f0*/  VIADD R70, R70, 0x1 ;  /* 0x0000000146467836 */ /* 0x000fc60000000000 */
[----:B------:R-:W-:Y:S01]  /*5600*/  MOV R4, UR4 ;  /* 0x0000000400047c02 */ /* 0x000fe20008000f00 */
[----:B-1----:R1:W-:Y:S04]  /*5610*/  SYNCS.ARRIVE.TRANS64.ART0 RZ, [R5+URZ+0x70], R0 ;  /* 0x0000700005ff79a7 */ /* 0x0023e800085000ff */
[----:B------:R1:W-:Y:S01]  /*5620*/  @!P0 STS [R7+0x32000], R4 ;  /* 0x0320000407008388 */ /* 0x0003e20000000800 */
[----:B------:R-:W-:Y:S01]  /*5630*/  BAR.SYNC.DEFER_BLOCKING 0x2, 0x80 ;  /* 0x0082000000007b1d */ /* 0x000fe20000010000 */
[----:B------:R-:W-:-:S13]  /*5640*/  LOP3.LUT P0, RZ, R72, R66, RZ, 0xfc, !PT ;  /* 0x0000004248ff7212 */ /* 0x000fda000780fcff */
[----:B------:R-:W-:Y:S05]  /*5650*/  @P0 BRA `(.L_x_77) ;  /* 0x0000000000240947 */ /* 0x000fea0003800000 */
[----:B------:R-:W-:Y:S01]  /*5660*/  IMAD.U32 R2, RZ, RZ, UR7 ;  /* 0x00000007ff027e24 */ /* 0x000fe2000f8e00ff */
[----:B------:R-:W-:Y:S01]  /*5670*/  MOV R3, 0x400 ;  /* 0x0000040000037802 */ /* 0x000fe20000000f00 */
[----:B--2---:R-:W2:Y:S03]  /*5680*/  LDC.64 R8, c[0x0][0x740] ;  /* 0x0001d000ff087b82 */ /* 0x004ea60000000a00 */
[----:B------:R-:W-:-:S05]  /*5690*/  LEA R3, R2, R3, 0x18 ;  /* 0x0000000302037211 */ /* 0x000fca00078ec0ff */
[----:B-1----:R-:W1:Y:S01]  /*56a0*/  LDS.128 R4, [R3+0x32000] ;  /* 0x0320000003047984 */ /* 0x002e620000000c00 */
[----:B--2---:R-:W-:Y:S01]  /*56b0*/  IMAD.WIDE R8, R64, 0x4, R8 ;  /* 0x0000000440087825 */ /* 0x004fe200078e0208 */
[----:B-1----:R-:W-:-:S04]  /*56c0*/  FMNMX3 R4, R4, RZ, R5, !PT ;  /* 0x000000ff04047276 */ /* 0x002fc80007800005 */
[----:B------:R-:W-:-:S05]  /*56d0*/  FMNMX3 R7, R4, R6, R7, !PT ;  /* 0x0000000604077276 */ /* 0x000fca0007800007 */
[----:B------:R4:W-:Y:S02]  /*56e0*/  REDG.E.MAX.S32.STRONG.GPU desc[UR30][R8.64], R7 ;  /* 0x000000070800798e */ /* 0x0009e4000d12e31e */
.L_x_77:
[----:B------:R-:W-:Y:S05]  /*56f0*/  BSYNC.RECONVERGENT B0 ;  /* 0x0000000000007941 */ /* 0x000fea0003800200 */
.L_x_76:
[----:B---3--:R-:W-:Y:S02]  /*5700*/  ISETP.NE.AND P0, PT, R63, 0x1, PT ;  /* 0x000000013f00780c */ /* 0x008fe40003f05270 */
[----:B------:R-:W-:-:S04]  /*5710*/  ISETP.NE.AND P1, PT, R70, 0x2, PT ;  /* 0x000000024600780c */ /* 0x000fc80003f25270 */
[----:B-1----:R-:W-:Y:S02]  /*5720*/  SEL R4, RZ, 0x1, P1 ;  /* 0x00000001ff047807 */ /* 0x002fe40000800000 */
[----:B------:R-:W-:Y:S02]  /*5730*/  SEL R70, R70, RZ, P1 ;  /* 0x000000ff46467207 */ /* 0x000fe40000800000 */
[----:B------:R-:W-:-:S03]  /*5740*/  LOP3.LUT R69, R69, R4, RZ, 0x3c, !PT ;  /* 0x0000000445457212 */ /* 0x000fc600078e3cff */
[----:B------:R-:W-:Y:S05]  /*5750*/  @!P0 BRA `(.L_x_78) ;  /* 0xffffffdc00788947 */ /* 0x000fea000383ffff */
.L_x_65:
[----:B------:R-:W-:-:S13]  /*5760*/  ISETP.NE.AND P0, PT, R72, RZ, PT ;  /* 0x000000ff4800720c */ /* 0x000fda0003f05270 */
[----:B------:R-:W-:Y:S05]  /*5770*/  @P0 BRA `(.L_x_79) ;  /* 0x0000000000200947 */ /* 0x000fea0003800000 */
[----:B------:R-:W3:Y:S01]  /*5780*/  S2UR UR4, SR_CgaCtaId ;  /* 0x00000000000479c3 */ /* 0x000ee20000008800 */
[----:B------:R-:W-:Y:S01]  /*5790*/  ELECT P1, URZ, PT ;  /* 0x0000000000ff782f */ /* 0x000fe20003820000 */
[----:B------:R-:W-:-:S06]  /*57a0*/  IMAD.MOV.U32 R4, RZ, RZ, 0x1 ;  /* 0x00000001ff047424 */ /* 0x000fcc00078e00ff */
[----:B------:R-:W-:Y:S06]  /*57b0*/  UVIRTCOUNT.DEALLOC.SMPOOL 0x80 ;  /* 0x000000800000784c */ /* 0x000fec0000000000 */
[----:B------:R-:W-:Y:S01]  /*57c0*/  @P1 MOV R5, 0x40 ;  /* 0x0000004000051802 */ /* 0x000fe20000000f00 */
[----:B---3--:R-:W-:-:S05]  /*57d0*/  @P1 IMAD.U32 R2, RZ, RZ, UR4 ;  /* 0x00000004ff021e24 */ /* 0x008fca000f8e00ff */
[----:B------:R-:W-:-:S05]  /*57e0*/  @P1 LEA R5, R2, R5, 0x18 ;  /* 0x0000000502051211 */ /* 0x000fca00078ec0ff */
[----:B------:R3:W-:Y:S02]  /*57f0*/  @P1 STS.U8 [R5], R4 ;  /* 0x0000000405001388 */ /* 0x0007e40000000000 */
.L_x_79:
[----:B------:R-:W-:Y:S06]  /*5800*/  BAR.SYNC.DEFER_BLOCKING 0x2, 0x80 ;  /* 0x0082000000007b1d */ /* 0x000fec0000010000 */
[----:B------:R-:W-:Y:S05]  /*5810*/  @P0 BRA `(.L_x_80) ;  /* 0x0000000000d80947 */ /* 0x000fea0003800000 */
[----:B---3--:R-:W-:Y:S01]  /*5820*/  VIADD R5, R3, 0x80 ;  /* 0x0000008003057836 */ /* 0x008fe20000000000 */
[----:B------:R-:W-:Y:S01]  /*5830*/  LOP3.LUT R2, R2, 0x1, RZ, 0x3c, !PT ;  /* 0x0000000102027812 */ /* 0x000fe200078e3cff */
[----:B------:R-:W-:Y:S03]  /*5840*/  BSSY B0, `(.L_x_81) ;  /* 0x0000005000007945 */ /* 0x000fe60003800000 */
[----:B------:R-:W-:-:S04]  /*5850*/  PRMT R5, R2, 0x654, R5 ;  /* 0x0000065402057816 */ /* 0x000fc80000000005 */
[----:B------:R3:W-:Y:S01]  /*5860*/  SYNCS.ARRIVE.TRANS64.RED.ART0 RZ, [R5+URZ], R0 ;  /* 0x0000000005ff79a7 */ /* 0x0007e200085004ff */
[----:B------:R-:W5:Y:S02]  /*5870*/  SYNCS.PHASECHK.TRANS64.TRYWAIT P0, [R3+URZ+0x80], RZ ;  /* 0x000080ff030075a7 */ /* 0x000f6400080011ff */
[----:B---3-5:R-:W-:Y:S05]  /*5880*/  @!P0 BRA `(.L_x_82) ;  /* 0x0000000800988947 */ /* 0x028fea0003800000 */
.L_x_112:
[----:B-12---:R-:W-:Y:S05]  /*5890*/  BSYNC B0 ;  /* 0x0000000000007941 */ /* 0x006fea0003800000 */
.L_x_81:
[----:B------:R-:W1:Y:S01]  /*58a0*/  S2UR UR5, SR_CgaCtaId ;  /* 0x00000000000579c3 */ /* 0x000e620000008800 */
[----:B------:R-:W-:Y:S01]  /*58b0*/  NOP ;  /* 0x0000000000007918 */ /* 0x000fe20000000000 */
[----:B------:R-:W-:Y:S01]  /*58c0*/  UMOV UR4, 0x50 ;  /* 0x0000005000047882 */ /* 0x000fe20000000000 */
[----:B----4-:R-:W-:Y:S01]  /*58d0*/  LOP3.LUT R7, R71, 0xffff, RZ, 0xc0, !PT ;  /* 0x0000ffff47077812 */ /* 0x010fe200078ec0ff */
[----:B------:R-:W-:-:S03]  /*58e0*/  IMAD.MOV.U32 R4, RZ, RZ, 0xffff ;  /* 0x0000ffffff047424 */ /* 0x000fc600078e00ff */
[----:B------:R-:W-:-:S05]  /*58f0*/  SHF.R.U32.HI R7, RZ, 0x5, R7 ;  /* 0x00000005ff077819 */ /* 0x000fca0000011607 */
[----:B------:R-:W-:Y:S01]  /*5900*/  VIADD R5, R7, 0x10 ;  /* 0x0000001007057836 */ /* 0x000fe20000000000 */
[----:B------:R-:W-:-:S04]  /*5910*/  SHF.L.U32 R7, R4, R7, RZ ;  /* 0x0000000704077219 */ /* 0x000fc800000006ff */
[----:B------:R-:W-:Y:S01]  /*5920*/  SHF.L.U32 R0, R0, R5, RZ ;  /* 0x0000000500007219 */ /* 0x000fe200000006ff */
[----:B-1----:R-:W-:-:S03]  /*5930*/  ULEA UR5, UR5, UR4, 0x18 ;  /* 0x0000000405057291 */ /* 0x002fc6000f8ec0ff */
[----:B------:R-:W-:-:S04]  /*5940*/  LOP3.LUT R7, R0, R7, RZ, 0xfc, !PT ;  /* 0x0000000700077212 */ /* 0x000fc800078efcff */
[C---:B------:R-:W-:Y:S02]  /*5950*/  LOP3.LUT R5, R7.reuse, 0xffff, RZ, 0xc0, !PT ;  /* 0x0000ffff07057812 */ /* 0x040fe400078ec0ff */
[----:B------:R-:W1:Y:S02]  /*5960*/  LDS R2, [UR5] ;  /* 0x00000005ff027984 */ /* 0x000e640008000800 */
[----:B-1----:R-:W-:-:S04]  /*5970*/  LOP3.LUT R0, R7, 0xffff, R2, 0x80, !PT ;  /* 0x0000ffff07007812 */ /* 0x002fc800078e8002 */
[----:B------:R-:W-:-:S13]  /*5980*/  ISETP.NE.AND P0, PT, R0, R5, PT ;  /* 0x000000050000720c */ /* 0x000fda0003f05270 */
[----:B------:R-:W-:Y:S05]  /*5990*/  @P0 BRA `(.L_x_83) ;  /* 0x00000000006c0947 */ /* 0x000fea0003800000 */
[----:B------:R-:W-:Y:S02]  /*59a0*/  SHF.R.U32.HI R0, RZ, 0x10, R2 ;  /* 0x00000010ff007819 */ /* 0x000fe40000011602 */
[----:B------:R-:W-:-:S04]  /*59b0*/  SHF.R.U32.HI R5, RZ, 0x10, R7 ;  /* 0x00000010ff057819 */ /* 0x000fc80000011607 */
[----:B------:R-:W-:-:S04]  /*59c0*/  LOP3.LUT R0, R0, R5, RZ, 0xc0, !PT ;  /* 0x0000000500007212 */ /* 0x000fc800078ec0ff */
[----:B------:R-:W-:-:S13]  /*59d0*/  ISETP.NE.AND P0, PT, R0, R5, PT ;  /* 0x000000050000720c */ /* 0x000fda0003f05270 */
[----:B------:R-:W-:Y:S05]  /*59e0*/  @P0 BRA `(.L_x_84) ;  /* 0x00000000004c0947 */ /* 0x000fea0003800000 */
[----:B------:R-:W-:Y:S02]  /*59f0*/  R2UR UR4, R7 ;  /* 0x00000000070472ca */ /* 0x000fe400000e0000 */
[----:B------:R-:W-:Y:S02]  /*5a00*/  ELECT P0, URZ, PT ;  /* 0x0000000000ff782f */ /* 0x000fe40003800000 */
[----:B------:R-:W-:-:S09]  /*5a10*/  PLOP3.LUT P1, PT, PT, PT, PT, 0x8, 0x80 ;  /* 0x000000000080781c */ /* 0x000fd20003f2e170 */
[----:B------:R-:W-:Y:S02]  /*5a20*/  ULOP3.LUT UR4, URZ, UR4, URZ, 0x33, !UPT ;  /* 0x00000004ff047292 */ /* 0x000fe4000f8e33ff */
[----:B------:R-:W-:-:S10]  /*5a30*/  VOTEU.ANY UP0, P0 ;  /* 0x0000000000ff7886 */ /* 0x000fd40000000100 */
.L_x_85:
[----:B------:R-:W-:Y:S01]  /*5a40*/  @P0 ELECT P1, URZ, PT ;  /* 0x0000000000ff082f */ /* 0x000fe20003820000 */
[----:B------:R1:W-:-:S12]  /*5a50*/  @UP0 UTCATOMSWS.AND URZ, UR4 ;  /* 0x0000000400ff09e3 */ /* 0x0003d80008000000 */
[----:B------:R-:W-:Y:S02]  /*5a60*/  @P1 PLOP3.LUT P0, PT, P1, PT, PT, 0x8, 0x80 ;  /* 0x000000000080181c */ /* 0x000fe40000f0e170 */
[----:B------:R-:W-:-:S11]  /*5a70*/  PLOP3.LUT P1, PT, PT, PT, PT, 0x8, 0x80 ;  /* 0x000000000080781c */ /* 0x000fd60003f2e170 */
[----:B-1----:R-:W-:Y:S05]  /*5a80*/  @P0 BRA.U.ANY `(.L_x_85) ;  /* 0xfffffffd00ec0947 */ /* 0x002fea000393ffff */
[----:B------:R-:W1:Y:S01]  /*5a90*/  S2R R2, SR_LANEID ;  /* 0x0000000000027919 */ /* 0x000e620000000000 */
[----:B------:R-:W-:Y:S01]  /*5aa0*/  IMAD.U32 R0, RZ, RZ, UR4 ;  /* 0x00000004ff007e24 */ /* 0x000fe2000f8e00ff */
[----:B------:R-:W-:Y:S02]  /*5ab0*/  VOTEU.ANY UR6, UPT, PT ;  /* 0x0000000000067886 */ /* 0x000fe400038e0100 */
[----:B------:R-:W-:Y:S01]  /*5ac0*/  UFLO.U32 UR6, UR6 ;  /* 0x00000006000672bd */ /* 0x000fe200080e0000 */
[----:B------:R-:W2:Y:S05]  /*5ad0*/  REDUX UR4, R0 ;  /* 0x00000000000473c4 */ /* 0x000eaa0000000000 */
[----:B-1----:R-:W-:-:S02]  /*5ae0*/  ISETP.EQ.U32.AND P0, PT, R2, UR6, PT ;  /* 0x0000000602007c0c */ /* 0x002fc4000bf02070 */
[----:B--2---:R-:W-:-:S11]  /*5af0*/  MOV R2, UR4 ;  /* 0x0000000400027c02 */ /* 0x004fd60008000f00 */
[----:B------:R1:W-:Y:S01]  /*5b00*/  @P0 ATOMS.AND RZ, [UR5], R2 ;  /* 0x00000002ffff098c */ /* 0x0003e2000a800005 */
[----:B------:R-:W-:Y:S05]  /*5b10*/  BRA `(.L_x_86) ;  /* 0x0000000000147947 */ /* 0x000fea0003800000 */
.L_x_84:
[----:B------:R-:W-:Y:S02]  /*5b20*/  MOV R4, 0x5b40 ;  /* 0x00005b4000047802 */ /* 0x000fe40000000f00 */
[----:B---3--:R-:W-:Y:S05]  /*5b30*/  CALL.REL.NOINC `($__internal_0_$__cuda_sm10x_tcgen05_guardrail_trap_col_being_dealloced_not_returned_by_alloc) ;  /* 0x0000000800007944 */ /* 0x008fea0003c00000 */
[----:B------:R-:W-:Y:S05]  /*5b40*/  BRA `(.L_x_86) ;  /* 0x0000000000087947 */ /* 0x000fea0003800000 */
.L_x_83:
[----:B------:R-:W-:Y:S02]  /*5b50*/  MOV R4, 0x5b70 ;  /* 0x00005b7000047802 */ /* 0x000fe40000000f00 */
[----:B---3--:R-:W-:Y:S05]  /*5b60*/  CALL.REL.NOINC `($__internal_2_$__cuda_sm10x_tcgen05_guardrail_trap_unallocated_columns_being_dealloced) ;  /* 0x00000008000c7944 */ /* 0x008fea0003c00000 */
.L_x_86:
[----:B------:R-:W-:Y:S01]  /*5b70*/  NOP ;  /* 0x0000000000007918 */ /* 0x000fe20000000000 */
.L_x_80:
[----:B------:R-:W-:Y:S01]  /*5b80*/  ISETP.NE.AND P0, PT, R72, RZ, PT ;  /* 0x000000ff4800720c */ /* 0x000fe20003f05270 */
[----:B------:R-:W-:-:S04]  /*5b90*/  DEPBAR.LE SB0, 0x0 ;  /* 0x000080000000791a */ /* 0x000fc80000000000 */
[----:B------:R-:W-:-:S08]  /*5ba0*/  DEPBAR.LE SB0, 0x0 ;  /* 0x000080000000791a */ /* 0x000fd00000000000 */
[----:B------:R-:W-:Y:S05]  /*5bb0*/  @P0 BRA `(.L_x_51) ;  /* 0x0000000000200947 */ /* 0x000fea0003800000 */
[----:B------:R-:W-:Y:S01]  /*5bc0*/  ELECT P0, URZ, PT ;  /* 0x0000000000ff782f */ /* 0x000fe20003800000 */
[----:B------:R-:W-:-:S12]  /*5bd0*/  IMAD.MOV.U32 R0, RZ, RZ, 0x20 ;  /* 0x00000020ff007424 */ /* 0x000fd800078e00ff */
[----:B---3--:R-:W-:-:S04]  /*5be0*/  @P0 IADD3 R4, PT, PT, -R0, 0x100000, RZ ;  /* 0x0010000000040810 */ /* 0x008fc80007ffe1ff */
[C---:B------:R-:W-:Y:S02]  /*5bf0*/  @P0 SHF.L.U32 R5, R4.reuse, 0xb, RZ ;  /* 0x0000000b04050819 */ /* 0x040fe400000006ff */
[----:B------:R-:W-:-:S05]  /*5c00*/  @P0 SHF.L.U32 R4, R4, 0x1, RZ ;  /* 0x0000000104040819 */ /* 0x000fca00000006ff */
[----:B------:R3:W-:Y:S04]  /*5c10*/  @P0 STS.64 [R3+URZ+0x80], R4 ;  /* 0x0000800403000988 */ /* 0x0007e80008000aff */
[----:B------:R-:W5:Y:S02]  /*5c20*/  FENCE.VIEW.ASYNC.S ;  /* 0x00000000000073c6 */ /* 0x000f640000000000 */
[----:B-----5:R-:W4:Y:S02]  /*5c30*/  SYNCS.CCTL.IVALL ;  /* 0x00000000000079b1 */ /* 0x020f240000000000 */
.L_x_51:
[----:B----4-:R-:W-:Y:S01]  /*5c40*/  NOP ;  /* 0x0000000000007918 */ /* 0x010fe20000000000 */
[----:B-123--:R-:W-:Y:S05]  /*5c50*/  EXIT ;  /* 0x000000000000794d */ /* 0x00efea0003800000 */
.L_x_21:
[----:B------:R-:W-:-:S07]  /*5c60*/  MOV R12, R13 ;  /* 0x0000000d000c7202 */ /* 0x000fce0000000f00 */
.L_x_87:
[----:B---3--:R3:W4:Y:S02]  /*5c70*/  SYNCS.PHASECHK.TRANS64.TRYWAIT P0, [R8+URZ+0x70], R13 ;  /* 0x0000700d080075a7 */ /* 0x00872400080011ff */
[----:B----4-:R-:W-:Y:S05]  /*5c80*/  @!P0 NANOSLEEP.SYNCS 0x989680 ;  /* 0x009896800000895d */ /* 0x010fea0003900000 */
[----:B------:R-:W4:Y:S02]  /*5c90*/  @!P0 SYNCS.PHASECHK.TRANS64 P0, [R8+URZ+0x70], R13 ;  /* 0x0000700d080085a7 */ /* 0x000f2400080010ff */
[----:B----4-:R-:W-:Y:S05]  /*5ca0*/  @!P0 BRA `(.L_x_87) ;  /* 0xfffffffc00f08947 */ /* 0x010fea000383ffff */
[----:B------:R-:W-:Y:S05]  /*5cb0*/  BRA `(.L_x_88) ;  /* 0xffffffb000a87947 */ /* 0x000fea000383ffff */
.L_x_23:
[----:B------:R-:W-:-:S07]  /*5cc0*/  MOV R7, R6 ;  /* 0x0000000600077202 */ /* 0x000fce0000000f00 */
.L_x_89:
[----:B--2---:R2:W3:Y:S02]  /*5cd0*/  SYNCS.PHASECHK.TRANS64.TRYWAIT P0, [R3+URZ+0x70], R7 ;  /* 0x00007007030075a7 */ /* 0x0044e400080011ff */
[----:B---3--:R-:W-:Y:S05]  /*5ce0*/  @!P0 NANOSLEEP.SYNCS 0x989680 ;  /* 0x009896800000895d */ /* 0x008fea0003900000 */
[----:B------:R-:W3:Y:S02]  /*5cf0*/  @!P0 SYNCS.PHASECHK.TRANS64 P0, [R3+URZ+0x70], R7 ;  /* 0x00007007030085a7 */ /* 0x000ee400080010ff */
[----:B---3--:R-:W-:Y:S05]  /*5d00*/  @!P0 BRA `(.L_x_89) ;  /* 0xfffffffc00f08947 */ /* 0x008fea000383ffff */
[----:B------:R-:W-:Y:S05]  /*5d10*/  BRA `(.L_x_90) ;  /* 0xffffffb4005c7947 */ /* 0x000fea000383ffff */
.L_x_24:
[----:B-1----:R-:W-:-:S07]  /*5d20*/  MOV R11, R10 ;  /* 0x0000000a000b7202 */ /* 0x002fce0000000f00 */
.L_x_91:
[----:B-1----:R1:W2:Y:S02]  /*5d30*/  SYNCS.PHASECHK.TRANS64.TRYWAIT P0, [R8+URZ+0x70], R11 ;  /* 0x0000700b080075a7 */ /* 0x0022a400080011ff */
[----:B--2---:R-:W-:Y:S05]  /*5d40*/  @!P0 NANOSLEEP.SYNCS 0x989680 ;  /* 0x009896800000895d */ /* 0x004fea0003900000 */
[----:B------:R-:W2:Y:S02]  /*5d50*/  @!P0 SYNCS.PHASECHK.TRANS64 P0, [R8+URZ+0x70], R11 ;  /* 0x0000700b080085a7 */ /* 0x000ea400080010ff */
[----:B--2---:R-:W-:Y:S05]  /*5d60*/  @!P0 BRA `(.L_x_91) ;  /* 0xfffffffc00f08947 */ /* 0x004fea000383ffff */
[----:B------:R-:W-:Y:S05]  /*5d70*/  BRA `(.L_x_16) ;  /* 0xffffffb400907947 */ /* 0x000fea000383ffff */
.L_x_26:
[----:B------:R-:W-:-:S07]  /*5d80*/  MOV R0, UR34 ;  /* 0x0000002200007c02 */ /* 0x000fce0008000f00 */
.L_x_92:
[----:B---3--:R3:W4:Y:S02]  /*5d90*/  SYNCS.PHASECHK.TRANS64.TRYWAIT P0, [R0+URZ+0x60], RZ ;  /* 0x000060ff000075a7 */ /* 0x00872400080011ff */
[----:B----4-:R-:W-:Y:S05]  /*5da0*/  @!P0 NANOSLEEP.SYNCS 0x989680 ;  /* 0x009896800000895d */ /* 0x010fea0003900000 */
[----:B------:R-:W4:Y:S02]  /*5db0*/  @!P0 SYNCS.PHASECHK.TRANS64 P0, [R0+URZ+0x60], RZ ;  /* 0x000060ff000085a7 */ /* 0x000f2400080010ff */
[----:B----4-:R-:W-:Y:S05]  /*5dc0*/  @!P0 BRA `(.L_x_92) ;  /* 0xfffffffc00f08947 */ /* 0x010fea000383ffff */
[----:B------:R-:W-:Y:S05]  /*5dd0*/  BRA `(.L_x_93) ;  /* 0xffffffb4009c7947 */ /* 0x000fea000383ffff */
.L_x_29:
[----:B------:R-:W-:Y:S02]  /*5de0*/  MOV R4, UR4 ;  /* 0x0000000400047c02 */ /* 0x000fe40008000f00 */
[----:B------:R-:W-:Y:S02]  /*5df0*/  MOV R5, UR4 ;  /* 0x0000000400057c02 */ /* 0x000fe40008000f00 */
[----:B------:R-:W-:-:S07]  /*5e00*/  MOV R0, UR5 ;  /* 0x0000000500007c02 */ /* 0x000fce0008000f00 */
.L_x_94:
[----:B-1----:R1:W3:Y:S02]  /*5e10*/  SYNCS.PHASECHK.TRANS64.TRYWAIT P0, [R0+URZ+0x28], R5 ;  /* 0x00002805000075a7 */ /* 0x0022e400080011ff */
[----:B---3--:R-:W-:Y:S05]  /*5e20*/  @!P0 NANOSLEEP.SYNCS 0x989680 ;  /* 0x009896800000895d */ /* 0x008fea0003900000 */
[----:B------:R-:W3:Y:S02]  /*5e30*/  @!P0 SYNCS.PHASECHK.TRANS64 P0, [R0+URZ+0x28], R5 ;  /* 0x00002805000085a7 */ /* 0x000ee400080010ff */
[----:B---3--:R-:W-:Y:S05]  /*5e40*/  @!P0 BRA `(.L_x_94) ;  /* 0xfffffffc00f08947 */ /* 0x008fea000383ffff */
[----:B------:R-:W-:Y:S05]  /*5e50*/  BRA `(.L_x_28) ;  /* 0xffffffb800507947 */ /* 0x000fea000383ffff */
.L_x_32:
[----:B------:R-:W-:-:S07]  /*5e60*/  MOV R5, R4 ;  /* 0x0000000400057202 */ /* 0x000fce0000000f00 */
.L_x_95:
[----:B---3--:R3:W4:Y:S02]  /*5e70*/  SYNCS.PHASECHK.TRANS64.TRYWAIT P0, [R3+URZ+0x60], R5 ;  /* 0x00006005030075a7 */ /* 0x00872400080011ff */
[----:B----4-:R-:W-:Y:S05]  /*5e80*/  @!P0 NANOSLEEP.SYNCS 0x989680 ;  /* 0x009896800000895d */ /* 0x010fea0003900000 */
[----:B------:R-:W4:Y:S02]  /*5e90*/  @!P0 SYNCS.PHASECHK.TRANS64 P0, [R3+URZ+0x60], R5 ;  /* 0x00006005030085a7 */ /* 0x000f2400080010ff */
[----:B----4-:R-:W-:Y:S05]  /*5ea0*/  @!P0 BRA `(.L_x_95) ;  /* 0xfffffffc00f08947 */ /* 0x010fea000383ffff */
[----:B------:R-:W-:Y:S05]  /*5eb0*/  BRA `(.L_x_96) ;  /* 0xffffffb800e47947 */ /* 0x000fea000383ffff */
.L_x_34:
[----:B------:R-:W-:Y:S02]  /*5ec0*/  MOV R2, UR4 ;  /* 0x0000000400027c02 */ /* 0x000fe40008000f00 */
[----:B------:R-:W-:Y:S02]  /*5ed0*/  MOV R3, UR4 ;  /* 0x0000000400037c02 */ /* 0x000fe40008000f00 */
[----:B------:R-:W-:-:S07]  /*5ee0*/  MOV R0, UR5 ;  /* 0x0000000500007c02 */ /* 0x000fce0008000f00 */
.L_x_97:
[----:B---3--:R3:W4:Y:S02]  /*5ef0*/  SYNCS.PHASECHK.TRANS64.TRYWAIT P0, [R0+URZ+0x28], R3 ;  /* 0x00002803000075a7 */ /* 0x00872400080011ff */
[----:B----4-:R-:W-:Y:S05]  /*5f00*/  @!P0 NANOSLEEP.SYNCS 0x989680 ;  /* 0x009896800000895d */ /* 0x010fea0003900000 */
[----:B------:R-:W4:Y:S02]  /*5f10*/  @!P0 SYNCS.PHASECHK.TRANS64 P0, [R0+URZ+0x28], R3 ;  /* 0x00002803000085a7 */ /* 0x000f2400080010ff */
[----:B----4-:R-:W-:Y:S05]  /*5f20*/  @!P0 BRA `(.L_x_97) ;  /* 0xfffffffc00f08947 */ /* 0x010fea000383ffff */
[----:B------:R-:W-:Y:S05]  /*5f30*/  BRA `(.L_x_98) ;  /* 0xffffffbc005c7947 */ /* 0x000fea000383ffff */
.L_x_36:
[----:B------:R-:W-:-:S07]  /*5f40*/  MOV R2, UR12 ;  /* 0x0000000c00027c02 */ /* 0x000fce0008000f00 */
.L_x_99:
[----:B---3--:R3:W4:Y:S02]  /*5f50*/  SYNCS.PHASECHK.TRANS64.TRYWAIT P0, [R2+URZ+0x60], RZ ;  /* 0x000060ff020075a7 */ /* 0x00872400080011ff */
[----:B----4-:R-:W-:Y:S05]  /*5f60*/  @!P0 NANOSLEEP.SYNCS 0x989680 ;  /* 0x009896800000895d */ /* 0x010fea0003900000 */
[----:B------:R-:W4:Y:S02]  /*5f70*/  @!P0 SYNCS.PHASECHK.TRANS64 P0, [R2+URZ+0x60], RZ ;  /* 0x000060ff020085a7 */ /* 0x000f2400080010ff */
[----:B----4-:R-:W-:Y:S05]  /*5f80*/  @!P0 BRA `(.L_x_99) ;  /* 0xfffffffc00f08947 */ /* 0x010fea000383ffff */
[----:B------:R-:W-:Y:S05]  /*5f90*/  BRA `(.L_x_100) ;  /* 0xffffffbc007c7947 */ /* 0x000fea000383ffff */
.L_x_39:
[----:B------:R-:W-:Y:S02]  /*5fa0*/  MOV R2, UR13 ;  /* 0x0000000d00027c02 */ /* 0x000fe40008000f00 */
[----:B------:R-:W-:Y:S02]  /*5fb0*/  MOV R3, UR13 ;  /* 0x0000000d00037c02 */ /* 0x000fe40008000f00 */
[----:B------:R-:W-:-:S07]  /*5fc0*/  MOV R0, UR12 ;  /* 0x0000000c00007c02 */ /* 0x000fce0008000f00 */
.L_x_101:
[----:B-1----:R1:W3:Y:S02]  /*5fd0*/  SYNCS.PHASECHK.TRANS64.TRYWAIT P0, [R0+URZ+0x58], R3 ;  /* 0x00005803000075a7 */ /* 0x0022e400080011ff */
[----:B---3--:R-:W-:Y:S05]  /*5fe0*/  @!P0 NANOSLEEP.SYNCS 0x989680 ;  /* 0x009896800000895d */ /* 0x008fea0003900000 */
[----:B------:R-:W3:Y:S02]  /*5ff0*/  @!P0 SYNCS.PHASECHK.TRANS64 P0, [R0+URZ+0x58], R3 ;  /* 0x00005803000085a7 */ /* 0x000ee400080010ff */
[----:B---3--:R-:W-:Y:S05]  /*6000*/  @!P0 BRA `(.L_x_101) ;  /* 0xfffffffc00f08947 */ /* 0x008fea000383ffff */
[----:B------:R-:W-:Y:S05]  /*6010*/  BRA `(.L_x_38) ;  /* 0xffffffc000d07947 */ /* 0x000fea000383ffff */
.L_x_42:
[----:B------:R-:W-:Y:S02]  /*6020*/  MOV R2, UR25 ;  /* 0x0000001900027c02 */ /* 0x000fe40008000f00 */
[----:B------:R-:W-:Y:S02]  /*6030*/  MOV R3, UR25 ;  /* 0x0000001900037c02 */ /* 0x000fe40008000f00 */
[----:B------:R-:W-:Y:S07]  /*6040*/  MOV R0, UR13 ;  /* 0x0000000d00007c02 */ /* 0x000fee0008000f00 */
.L_x_102:
[----:B-1----:R1:W3:Y:S02]  /*6050*/  SYNCS.PHASECHK.TRANS64.TRYWAIT P0, [R0+URZ], R3 ;  /* 0x00000003000075a7 */ /* 0x0022e400080011ff */
[----:B---3--:R-:W-:Y:S05]  /*6060*/  @!P0 NANOSLEEP.SYNCS 0x989680 ;  /* 0x009896800000895d */ /* 0x008fea0003900000 */
[----:B------:R-:W3:Y:S02]  /*6070*/  @!P0 SYNCS.PHASECHK.TRANS64 P0, [R0+URZ], R3 ;  /* 0x00000003000085a7 */ /* 0x000ee400080010ff */
[----:B---3--:R-:W-:Y:S05]  /*6080*/  @!P0 BRA `(.L_x_102) ;  /* 0xfffffffc00f08947 */ /* 0x008fea000383ffff */
[----:B------:R-:W-:Y:S05]  /*6090*/  BRA `(.L_x_41) ;  /* 0xffffffc400447947 */ /* 0x000fea000383ffff */
.L_x_45:
[-C--:B------:R-:W-:Y:S02]  /*60a0*/  MOV R6, R3.reuse ;  /* 0x0000000300067202 */ /* 0x080fe40000000f00 */
[----:B------:R-:W-:-:S07]  /*60b0*/  MOV R7, R3 ;  /* 0x0000000300077202 */ /* 0x000fce0000000f00 */
.L_x_103:
[----:B---3--:R3:W4:Y:S02]  /*60c0*/  SYNCS.PHASECHK.TRANS64.TRYWAIT P0, [R2+URZ+0x60], R7 ;  /* 0x00006007020075a7 */ /* 0x00872400080011ff */
[----:B----4-:R-:W-:Y:S05]  /*60d0*/  @!P0 NANOSLEEP.SYNCS 0x989680 ;  /* 0x009896800000895d */ /* 0x010fea0003900000 */
[----:B------:R-:W4:Y:S02]  /*60e0*/  @!P0 SYNCS.PHASECHK.TRANS64 P0, [R2+URZ+0x60], R7 ;  /* 0x00006007020085a7 */ /* 0x000f2400080010ff */
[----:B----4-:R-:W-:Y:S05]  /*60f0*/  @!P0 BRA `(.L_x_103) ;  /* 0xfffffffc00f08947 */ /* 0x010fea000383ffff */
[----:B------:R-:W-:Y:S05]  /*6100*/  BRA `(.L_x_104) ;  /* 0xffffffc400d87947 */ /* 0x000fea000383ffff */
.L_x_60:
[----:B------:R-:W-:-:S07]  /*6110*/  MOV R15, R14 ;  /* 0x0000000e000f7202 */ /* 0x000fce0000000f00 */
.L_x_105:
[----:B-1----:R1:W3:Y:S02]  /*6120*/  SYNCS.PHASECHK.TRANS64.TRYWAIT P0, [R3+URZ], R15 ;  /* 0x0000000f030075a7 */ /* 0x0022e400080011ff */
[----:B---3--:R-:W-:Y:S05]  /*6130*/  @!P0 NANOSLEEP.SYNCS 0x989680 ;  /* 0x009896800000895d */ /* 0x008fea0003900000 */
[----:B------:R-:W3:Y:S02]  /*6140*/  @!P0 SYNCS.PHASECHK.TRANS64 P0, [R3+URZ], R15 ;  /* 0x0000000f030085a7 */ /* 0x000ee400080010ff */
[----:B---3--:R-:W-:Y:S05]  /*6150*/  @!P0 BRA `(.L_x_105) ;  /* 0xfffffffc00f08947 */ /* 0x008fea000383ffff */
[----:B------:R-:W-:Y:S05]  /*6160*/  BRA `(.L_x_59) ;  /* 0xffffffcc009c7947 */ /* 0x000fea000383ffff */
.L_x_63:
[----:B------:R-:W-:-:S07]  /*6170*/  MOV R9, R8 ;  /* 0x0000000800097202 */ /* 0x000fce0000000f00 */
.L_x_106:
[----:B-1----:R1:W3:Y:S02]  /*6180*/  SYNCS.PHASECHK.TRANS64.TRYWAIT P0, [R3+URZ], R9 ;  /* 0x00000009030075a7 */ /* 0x0022e400080011ff */
[----:B---3--:R-:W-:Y:S05]  /*6190*/  @!P0 NANOSLEEP.SYNCS 0x989680 ;  /* 0x009896800000895d */ /* 0x008fea0003900000 */
[----:B------:R-:W3:Y:S02]  /*61a0*/  @!P0 SYNCS.PHASECHK.TRANS64 P0, [R3+URZ], R9 ;  /* 0x00000009030085a7 */ /* 0x000ee400080010ff */
[----:B---3--:R-:W-:Y:S05]  /*61b0*/  @!P0 BRA `(.L_x_106) ;  /* 0xfffffffc00f08947 */ /* 0x008fea000383ffff */
[----:B------:R-:W-:Y:S05]  /*61c0*/  BRA `(.L_x_62) ;  /* 0xffffffd000047947 */ /* 0x000fea000383ffff */
.L_x_64:
[----:B---3--:R3:W4:Y:S02]  /*61d0*/  SYNCS.PHASECHK.TRANS64.TRYWAIT P0, [R3+URZ+0x60], RZ ;  /* 0x000060ff030075a7 */ /* 0x00872400080011ff */
[----:B----4-:R-:W-:Y:S05]  /*61e0*/  @!P0 NANOSLEEP.SYNCS 0x989680 ;  /* 0x009896800000895d */ /* 0x010fea0003900000 */
[----:B------:R-:W4:Y:S02]  /*61f0*/  @!P0 SYNCS.PHASECHK.TRANS64 P0, [R3+URZ+0x60], RZ ;  /* 0x000060ff030085a7 */ /* 0x000f2400080010ff */
[----:B----4-:R-:W-:Y:S05]  /*6200*/  @!P0 BRA `(.L_x_64) ;  /* 0xfffffffc00f08947 */ /* 0x010fea000383ffff */
[----:B------:R-:W-:Y:S05]  /*6210*/  BRA `(.L_x_107) ;  /* 0xffffffd000687947 */ /* 0x000fea000383ffff */
.L_x_66:
[-C--:B------:R-:W-:Y:S02]  /*6220*/  MOV R6, R4.reuse ;  /* 0x0000000400067202 */ /* 0x080fe40000000f00 */
[----:B------:R-:W-:-:S07]  /*6230*/  MOV R7, R4 ;  /* 0x0000000400077202 */ /* 0x000fce0000000f00 */
.L_x_108:
[----:B--2---:R2:W3:Y:S02]  /*6240*/  SYNCS.PHASECHK.TRANS64.TRYWAIT P0, [R3+URZ+0x50], R7 ;  /* 0x00005007030075a7 */ /* 0x0044e400080011ff */
[----:B---3--:R-:W-:Y:S05]  /*6250*/  @!P0 NANOSLEEP.SYNCS 0x989680 ;  /* 0x009896800000895d */ /* 0x008fea0003900000 */
[----:B------:R-:W3:Y:S02]  /*6260*/  @!P0 SYNCS.PHASECHK.TRANS64 P0, [R3+URZ+0x50], R7 ;  /* 0x00005007030085a7 */ /* 0x000ee400080010ff */
[----:B---3--:R-:W-:Y:S05]  /*6270*/  @!P0 BRA `(.L_x_108) ;  /* 0xfffffffc00f08947 */ /* 0x008fea000383ffff */
[----:B------:R-:W-:Y:S05]  /*6280*/  BRA `(.L_x_109) ;  /* 0xffffffd000f87947 */ /* 0x000fea000383ffff */
.L_x_75:
[----:B------:R-:W-:-:S07]  /*6290*/  MOV R7, R6 ;  /* 0x0000000600077202 */ /* 0x000fce0000000f00 */
.L_x_110:
[----:B-1----:R1:W3:Y:S02]  /*62a0*/  SYNCS.PHASECHK.TRANS64.TRYWAIT P1, [R5+URZ+0x60], R7 ;  /* 0x00006007050075a7 */ /* 0x0022e400080211ff */
[----:B---3--:R-:W-:Y:S05]  /*62b0*/  @!P1 NANOSLEEP.SYNCS 0x989680 ;  /* 0x009896800000995d */ /* 0x008fea0003900000 */
[----:B------:R-:W3:Y:S02]  /*62c0*/  @!P1 SYNCS.PHASECHK.TRANS64 P1, [R5+URZ+0x60], R7 ;  /* 0x00006007050095a7 */ /* 0x000ee400080210ff */
[----:B---3--:R-:W-:Y:S05]  /*62d0*/  @!P1 BRA `(.L_x_110) ;  /* 0xfffffffc00f09947 */ /* 0x008fea000383ffff */
[----:B------:R-:W-:Y:S05]  /*62e0*/  BRA `(.L_x_111) ;  /* 0xfffffff000a47947 */ /* 0x000fea000383ffff */
.L_x_82:
[----:B---3--:R3:W4:Y:S02]  /*62f0*/  SYNCS.PHASECHK.TRANS64.TRYWAIT P0, [R3+URZ+0x80], RZ ;  /* 0x000080ff030075a7 */ /* 0x00872400080011ff */
[----:B----4-:R-:W-:Y:S05]  /*6300*/  @!P0 NANOSLEEP.SYNCS 0x989680 ;  /* 0x009896800000895d */ /* 0x010fea0003900000 */
[----:B------:R-:W4:Y:S02]  /*6310*/  @!P0 SYNCS.PHASECHK.TRANS64 P0, [R3+URZ+0x80], RZ ;  /* 0x000080ff030085a7 */ /* 0x000f2400080010ff */
[----:B----4-:R-:W-:Y:S05]  /*6320*/  @!P0 BRA `(.L_x_82) ;  /* 0xfffffffc00f08947 */ /* 0x010fea000383ffff */
[----:B------:R-:W-:Y:S05]  /*6330*/  BRA `(.L_x_112) ;  /* 0xfffffff400547947 */ /* 0x000fea000383ffff */
        .weak           $__internal_0_$__cuda_sm10x_tcgen05_guardrail_trap_col_being_dealloced_not_returned_by_alloc
        .type           $__internal_0_$__cuda_sm10x_tcgen05_guardrail_trap_col_being_dealloced_not_returned_by_alloc,@function
        .size           $__internal_0_$__cuda_sm10x_tcgen05_guardrail_trap_col_being_dealloced_not_returned_by_alloc,($__internal_1_$__cuda_sm10x_tcgen05_guardrail_trap_phase_invalid_during_alloc - $__internal_0_$__cuda_sm10x_tcgen05_guardrail_trap_col_being_dealloced_not_returned_by_alloc)
$__internal_0_$__cuda_sm10x_tcgen05_guardrail_trap_col_being_dealloced_not_returned_by_alloc:
[----:B------:R-:W-:Y:S05]  /*6340*/  BPT.TRAP 0x1 ;  /* 0x000000040000795c */ /* 0x000fea0000300000 */
[----:B------:R-:W-:-:S04]  /*6350*/  HFMA2 R5, -RZ, RZ, 0, 0 ;  /* 0x00000000ff057431 */ /* 0x000fc800000001ff */
[----:B------:R-:W-:Y:S05]  /*6360*/  RET.REL.NODEC R4 `(kernel_cutlass_kernel_cudnngrouped_gemmgrouped_gemm_swiglugrouped_gemm_swiglu_quantBlockScaledContiguousGroupedGemmKernel_object_at__TiledMMA_ThrLayoutVMNK21111000_PermutationMNK____MMAAt_0) ;  /* 0xffffff9c04247950 */ /* 0x000fea0003c3ffff */
        .weak           $__internal_1_$__cuda_sm10x_tcgen05_guardrail_trap_phase_invalid_during_alloc
        .type           $__internal_1_$__cuda_sm10x_tcgen05_guardrail_trap_phase_invalid_during_alloc,@function
        .size           $__internal_1_$__cuda_sm10x_tcgen05_guardrail_trap_phase_invalid_during_alloc,($__internal_2_$__cuda_sm10x_tcgen05_guardrail_trap_unallocated_columns_being_dealloced - $__internal_1_$__cuda_sm10x_tcgen05_guardrail_trap_phase_invalid_during_alloc)
$__internal_1_$__cuda_sm10x_tcgen05_guardrail_trap_phase_invalid_during_alloc:
[----:B------:R-:W-:Y:S05]  /*6370*/  BPT.TRAP 0x1 ;  /* 0x000000040000795c */ /* 0x000fea0000300000 */
[----:B------:R-:W-:-:S04]  /*6380*/  MOV R3, 0x0 ;  /* 0x0000000000037802 */ /* 0x000fc80000000f00 */
[----:B------:R-:W-:Y:S05]  /*6390*/  RET.REL.NODEC R2 `(kernel_cutlass_kernel_cudnngrouped_gemmgrouped_gemm_swiglugrouped_gemm_swiglu_quantBlockScaledContiguousGroupedGemmKernel_object_at__TiledMMA_ThrLayoutVMNK21111000_PermutationMNK____MMAAt_0) ;  /* 0xffffff9c02187950 */ /* 0x000fea0003c3ffff */
        .weak           $__internal_2_$__cuda_sm10x_tcgen05_guardrail_trap_unallocated_columns_being_dealloced
        .type           $__internal_2_$__cuda_sm10x_tcgen05_guardrail_trap_unallocated_columns_being_dealloced,@function
        .size           $__internal_2_$__cuda_sm10x_tcgen05_guardrail_trap_unallocated_columns_being_dealloced,(.L_x_116 - $__internal_2_$__cuda_sm10x_tcgen05_guardrail_trap_unallocated_columns_being_dealloced)
$__internal_2_$__cuda_sm10x_tcgen05_guardrail_trap_unallocated_columns_being_dealloced:
[----:B------:R-:W-:Y:S05]  /*63a0*/  BPT.TRAP 0x1 ;  /* 0x000000040000795c */ /* 0x000fea0000300000 */
[----:B------:R-:W-:-:S04]  /*63b0*/  HFMA2 R5, -RZ, RZ, 0, 0 ;  /* 0x00000000ff057431 */ /* 0x000fc800000001ff */
[----:B------:R-:W-:Y:S05]  /*63c0*/  RET.REL.NODEC R4 `(kernel_cutlass_kernel_cudnngrouped_gemmgrouped_gemm_swiglugrouped_gemm_swiglu_quantBlockScaledContiguousGroupedGemmKernel_object_at__TiledMMA_ThrLayoutVMNK21111000_PermutationMNK____MMAAt_0) ;  /* 0xffffff9c040c7950 */ /* 0x000fea0003c3ffff */
.L_x_113:
[----:B------:R-:W-:-:S00]  /*63d0*/  BRA `(.L_x_113) ;  /* 0xfffffffc00fc7947 */ /* 0x000fc0000383ffff */
[----:B------:R-:W-:-:S00]  /*63e0*/  NOP ;  /* 0x0000000000007918 */ /* 0x000fc00000000000 */
        /* <DEDUP_REMOVED lines=9> */
.L_x_116:


//--------------------- .nv.shared.kernel_cutlass_kernel_cudnngrouped_gemmgrouped_gemm_swiglugrouped_gemm_swiglu_quantBlockScaledContiguousGroupedGemmKernel_object_at__TiledMMA_ThrLayoutVMNK21111000_PermutationMNK____MMAAt_0 --------------------------
	.section	.nv.shared.kernel_cutlass_kernel_cudnngrouped_gemmgrouped_gemm_swiglugrouped_gemm_swiglu_quantBlockScaledContiguousGroupedGemmKernel_object_at__TiledMMA_ThrLayoutVMNK21111000_PermutationMNK____MMAAt_0,"aw",@nobits
	.sectionflags	@""
	.align	1024
	.zero		1024


//--------------------- .nv.shared.reserved.0     --------------------------
	.section	.nv.shared.reserved.0,"aw",@nobits
	.align	8
	.weak		__nv_reservedSMEM_offset_0_alias
	.size		__nv_reservedSMEM_offset_0_alias, 0, 64
	.other		__nv_reservedSMEM_offset_0_alias,@"STO_CUDA_RESERVED_SHARED STV_DEFAULT"
__nv_reservedSMEM_offset_0_alias:
	.zero		0
.nv.shared.reserved.0:
	.zero		64
	.weak		__nv_reservedSMEM_allocation_phase
	.type		__nv_reservedSMEM_allocation_phase,@object
	.size		__nv_reservedSMEM_allocation_phase,(.L_0 - __nv_reservedSMEM_allocation_phase)
__nv_reservedSMEM_allocation_phase:
	.zero		1
.L_0:
	.zero		7
	.weak		__nv_reservedSMEM_devtool_atexit_pc
	.type		__nv_reservedSMEM_devtool_atexit_pc,@object
	.size		__nv_reservedSMEM_devtool_atexit_pc,(__nv_reservedSMEM_allocation_mask - __nv_reservedSMEM_devtool_atexit_pc)
__nv_reservedSMEM_devtool_atexit_pc:
	.zero		8
	.weak		__nv_reservedSMEM_allocation_mask
	.type		__nv_reservedSMEM_allocation_mask,@object
	.size		__nv_reservedSMEM_allocation_mask,(.L_2 - __nv_reservedSMEM_allocation_mask)
__nv_reservedSMEM_allocation_mask:
	.zero		4
.L_2:
	.zero		4
	.weak		__nv_reservedSMEM_tmem_allocation_pipeline_mbarrier
	.type		__nv_reservedSMEM_tmem_allocation_pipeline_mbarrier,@object
	.size		__nv_reservedSMEM_tmem_allocation_pipeline_mbarrier,(__nv_reservedSMEM_tmem_allocation_pipeline_mbarrier_parity - __nv_reservedSMEM_tmem_allocation_pipeline_mbarrier)
__nv_reservedSMEM_tmem_allocation_pipeline_mbarrier:
	.zero		8
	.weak		__nv_reservedSMEM_tmem_allocation_pipeline_mbarrier_parity
	.type		__nv_reservedSMEM_tmem_allocation_pipeline_mbarrier_parity,@object
	.size		__nv_reservedSMEM_tmem_allocation_pipeline_mbarrier_parity,(.L_4 - __nv_reservedSMEM_tmem_allocation_pipeline_mbarrier_parity)
__nv_reservedSMEM_tmem_allocation_pipeline_mbarrier_parity:
	.zero		4
.L_4:


//--------------------- .nv.constant0.kernel_cutlass_kernel_cudnngrouped_gemmgrouped_gemm_swiglugrouped_gemm_swiglu_quantBlockScaledContiguousGroupedGemmKernel_object_at__TiledMMA_ThrLayoutVMNK21111000_PermutationMNK____MMAAt_0 --------------------------
	.section	.nv.constant0.kernel_cutlass_kernel_cudnngrouped_gemmgrouped_gemm_swiglugrouped_gemm_swiglu_quantBlockScaledContiguousGroupedGemmKernel_object_at__TiledMMA_ThrLayoutVMNK21111000_PermutationMNK____MMAAt_0,"a",@progbits
	.sectionflags	@""
	.align	4
.nv.constant0.kernel_cutlass_kernel_cudnngrouped_gemmgrouped_gemm_swiglugrouped_gemm_swiglu_quantBlockScaledContiguousGroupedGemmKernel_object_at__TiledMMA_ThrLayoutVMNK21111000_PermutationMNK____MMAAt_0:
	.zero		1924


//--------------------- SYMBOLS --------------------------

	.type		.nv.reservedSmem.offset0,@object
	.size		.nv.reservedSmem.offset0,0x4
	.type		.nv.reservedSmem.cap,@object
	.size		.nv.reservedSmem.cap,0x4
